//
// Generated by NVIDIA NVVM Compiler
//
// Compiler Build ID: CL-36424714
// Cuda compilation tools, release 13.0, V13.0.88
// Based on NVVM 20.0.0
//

.version 9.0
.target sm_100
.address_size 64

	// .globl	_Z11kernel_autoPfi
.extern .shared .align 16 .b8 smem[];
.global .align 4 .b8 __cudart_i2opi_f[24] = {65, 144, 67, 60, 153, 149, 98, 219, 192, 221, 52, 245, 209, 87, 39, 252, 41, 21, 68, 78, 110, 131, 249, 162};

.visible .entry _Z11kernel_autoPfi(
	.param .u64 .ptr .align 1 _Z11kernel_autoPfi_param_0,
	.param .u32 _Z11kernel_autoPfi_param_1
)
{
	.reg .pred 	%p<7>;
	.reg .b32 	%r<31>;
	.reg .b32 	%f<11>;
	.reg .b64 	%rd<11>;

	ld.param.u64 	%rd2, [_Z11kernel_autoPfi_param_0];
	ld.param.u32 	%r12, [_Z11kernel_autoPfi_param_1];
	cvta.to.global.u64 	%rd1, %rd2;
	mov.u32 	%r13, %ctaid.x;
	mov.u32 	%r14, %ntid.x;
	mov.u32 	%r15, %tid.x;
	mad.lo.s32 	%r29, %r13, %r14, %r15;
	mov.u32 	%r16, %nctaid.x;
	mul.lo.s32 	%r2, %r14, %r16;
	setp.ge.s32 	%p1, %r29, %r12;
	@%p1 bra 	$L__BB0_7;
	add.s32 	%r17, %r29, %r2;
	max.s32 	%r18, %r12, %r17;
	setp.lt.s32 	%p2, %r17, %r12;
	selp.u32 	%r19, 1, 0, %p2;
	add.s32 	%r20, %r17, %r19;
	sub.s32 	%r21, %r18, %r20;
	div.u32 	%r22, %r21, %r2;
	add.s32 	%r3, %r22, %r19;
	and.b32  	%r23, %r3, 3;
	setp.eq.s32 	%p3, %r23, 3;
	@%p3 bra 	$L__BB0_4;
	add.s32 	%r24, %r3, 1;
	and.b32  	%r25, %r24, 3;
	neg.s32 	%r27, %r25;
$L__BB0_3:
	.pragma "nounroll";
	mul.wide.s32 	%rd3, %r29, 4;
	add.s64 	%rd4, %rd1, %rd3;
	ld.global.f32 	%f1, [%rd4];
	fma.rn.f32 	%f2, %f1, 0f40000000, 0f3F800000;
	st.global.f32 	[%rd4], %f2;
	add.s32 	%r29, %r29, %r2;
	add.s32 	%r27, %r27, 1;
	setp.ne.s32 	%p4, %r27, 0;
	@%p4 bra 	$L__BB0_3;
$L__BB0_4:
	setp.lt.u32 	%p5, %r3, 3;
	@%p5 bra 	$L__BB0_7;
	mul.wide.s32 	%rd7, %r2, 4;
	shl.b32 	%r26, %r2, 2;
$L__BB0_6:
	mul.wide.s32 	%rd5, %r29, 4;
	add.s64 	%rd6, %rd1, %rd5;
	ld.global.f32 	%f3, [%rd6];
	fma.rn.f32 	%f4, %f3, 0f40000000, 0f3F800000;
	st.global.f32 	[%rd6], %f4;
	add.s64 	%rd8, %rd6, %rd7;
	ld.global.f32 	%f5, [%rd8];
	fma.rn.f32 	%f6, %f5, 0f40000000, 0f3F800000;
	st.global.f32 	[%rd8], %f6;
	add.s64 	%rd9, %rd8, %rd7;
	ld.global.f32 	%f7, [%rd9];
	fma.rn.f32 	%f8, %f7, 0f40000000, 0f3F800000;
	st.global.f32 	[%rd9], %f8;
	add.s64 	%rd10, %rd9, %rd7;
	ld.global.f32 	%f9, [%rd10];
	fma.rn.f32 	%f10, %f9, 0f40000000, 0f3F800000;
	st.global.f32 	[%rd10], %f10;
	add.s32 	%r29, %r26, %r29;
	setp.lt.s32 	%p6, %r29, %r12;
	@%p6 bra 	$L__BB0_6;
$L__BB0_7:
	ret;

}
	// .globl	_Z14kernel_boundedPfi
.visible .entry _Z14kernel_boundedPfi(
	.param .u64 .ptr .align 1 _Z14kernel_boundedPfi_param_0,
	.param .u32 _Z14kernel_boundedPfi_param_1
)
.maxntid 256
.minnctapersm 4
{
	.reg .pred 	%p<7>;
	.reg .b32 	%r<31>;
	.reg .b32 	%f<11>;
	.reg .b64 	%rd<11>;

	ld.param.u64 	%rd2, [_Z14kernel_boundedPfi_param_0];
	ld.param.u32 	%r12, [_Z14kernel_boundedPfi_param_1];
	cvta.to.global.u64 	%rd1, %rd2;
	mov.u32 	%r13, %ctaid.x;
	mov.u32 	%r14, %ntid.x;
	mov.u32 	%r15, %tid.x;
	mad.lo.s32 	%r29, %r13, %r14, %r15;
	mov.u32 	%r16, %nctaid.x;
	mul.lo.s32 	%r2, %r14, %r16;
	setp.ge.s32 	%p1, %r29, %r12;
	@%p1 bra 	$L__BB1_7;
	add.s32 	%r17, %r29, %r2;
	max.s32 	%r18, %r12, %r17;
	setp.lt.s32 	%p2, %r17, %r12;
	selp.u32 	%r19, 1, 0, %p2;
	add.s32 	%r20, %r17, %r19;
	sub.s32 	%r21, %r18, %r20;
	div.u32 	%r22, %r21, %r2;
	add.s32 	%r3, %r22, %r19;
	and.b32  	%r23, %r3, 3;
	setp.eq.s32 	%p3, %r23, 3;
	@%p3 bra 	$L__BB1_4;
	add.s32 	%r24, %r3, 1;
	and.b32  	%r25, %r24, 3;
	neg.s32 	%r27, %r25;
$L__BB1_3:
	.pragma "nounroll";
	mul.wide.s32 	%rd3, %r29, 4;
	add.s64 	%rd4, %rd1, %rd3;
	ld.global.f32 	%f1, [%rd4];
	fma.rn.f32 	%f2, %f1, 0f40000000, 0f3F800000;
	st.global.f32 	[%rd4], %f2;
	add.s32 	%r29, %r29, %r2;
	add.s32 	%r27, %r27, 1;
	setp.ne.s32 	%p4, %r27, 0;
	@%p4 bra 	$L__BB1_3;
$L__BB1_4:
	setp.lt.u32 	%p5, %r3, 3;
	@%p5 bra 	$L__BB1_7;
	mul.wide.s32 	%rd7, %r2, 4;
	shl.b32 	%r26, %r2, 2;
$L__BB1_6:
	mul.wide.s32 	%rd5, %r29, 4;
	add.s64 	%rd6, %rd1, %rd5;
	ld.global.f32 	%f3, [%rd6];
	fma.rn.f32 	%f4, %f3, 0f40000000, 0f3F800000;
	st.global.f32 	[%rd6], %f4;
	add.s64 	%rd8, %rd6, %rd7;
	ld.global.f32 	%f5, [%rd8];
	fma.rn.f32 	%f6, %f5, 0f40000000, 0f3F800000;
	st.global.f32 	[%rd8], %f6;
	add.s64 	%rd9, %rd8, %rd7;
	ld.global.f32 	%f7, [%rd9];
	fma.rn.f32 	%f8, %f7, 0f40000000, 0f3F800000;
	st.global.f32 	[%rd9], %f8;
	add.s64 	%rd10, %rd9, %rd7;
	ld.global.f32 	%f9, [%rd10];
	fma.rn.f32 	%f10, %f9, 0f40000000, 0f3F800000;
	st.global.f32 	[%rd10], %f10;
	add.s32 	%r29, %r26, %r29;
	setp.lt.s32 	%p6, %r29, %r12;
	@%p6 bra 	$L__BB1_6;
$L__BB1_7:
	ret;

}
	// .globl	_Z17kernel_heavy_regsPfi
.visible .entry _Z17kernel_heavy_regsPfi(
	.param .u64 .ptr .align 1 _Z17kernel_heavy_regsPfi_param_0,
	.param .u32 _Z17kernel_heavy_regsPfi_param_1
)
{
	.local .align 4 .b8 	__local_depot2[28];
	.reg .b64 	%SP;
	.reg .b64 	%SPL;
	.reg .pred 	%p<44>;
	.reg .b32 	%r<164>;
	.reg .b32 	%f<173>;
	.reg .b64 	%rd<69>;
	.reg .b64 	%fd<7>;

	mov.u64 	%SPL, __local_depot2;
	ld.param.u64 	%rd24, [_Z17kernel_heavy_regsPfi_param_0];
	ld.param.u32 	%r52, [_Z17kernel_heavy_regsPfi_param_1];
	cvta.to.global.u64 	%rd1, %rd24;
	add.u64 	%rd2, %SPL, 0;
	mov.u32 	%r53, %ctaid.x;
	mov.u32 	%r54, %ntid.x;
	mov.u32 	%r55, %tid.x;
	mad.lo.s32 	%r162, %r53, %r54, %r55;
	mov.u32 	%r56, %nctaid.x;
	mul.lo.s32 	%r2, %r54, %r56;
	rem.s32 	%r57, %r162, %r52;
	mul.wide.s32 	%rd26, %r57, 4;
	add.s64 	%rd27, %rd1, %rd26;
	ld.global.f32 	%f1, [%rd27];
	mul.f32 	%f22, %f1, 0f3F22F983;
	cvt.rni.s32.f32 	%r159, %f22;
	cvt.rn.f32.s32 	%f23, %r159;
	fma.rn.f32 	%f24, %f23, 0fBFC90FDA, %f1;
	fma.rn.f32 	%f25, %f23, 0fB3A22168, %f24;
	fma.rn.f32 	%f171, %f23, 0fA7C234C5, %f25;
	abs.f32 	%f3, %f1;
	setp.ltu.f32 	%p1, %f3, 0f47CE4780;
	mov.u32 	%r151, %r159;
	mov.f32 	%f169, %f171;
	@%p1 bra 	$L__BB2_8;
	setp.neu.f32 	%p2, %f3, 0f7F800000;
	@%p2 bra 	$L__BB2_3;
	mov.f32 	%f28, 0f00000000;
	mul.rn.f32 	%f169, %f1, %f28;
	mov.b32 	%r151, 0;
	bra.uni 	$L__BB2_8;
$L__BB2_3:
	mov.b32 	%r4, %f1;
	shl.b32 	%r59, %r4, 8;
	or.b32  	%r5, %r59, -2147483648;
	mov.b64 	%rd62, 0;
	mov.b32 	%r148, 0;
	mov.u64 	%rd60, __cudart_i2opi_f;
	mov.u64 	%rd61, %rd2;
$L__BB2_4:
	.pragma "nounroll";
	ld.global.nc.u32 	%r60, [%rd60];
	mad.wide.u32 	%rd30, %r60, %r5, %rd62;
	shr.u64 	%rd62, %rd30, 32;
	st.local.u32 	[%rd61], %rd30;
	add.s32 	%r148, %r148, 1;
	add.s64 	%rd61, %rd61, 4;
	add.s64 	%rd60, %rd60, 4;
	setp.ne.s32 	%p3, %r148, 6;
	@%p3 bra 	$L__BB2_4;
	shr.u32 	%r61, %r4, 23;
	st.local.u32 	[%rd2+24], %rd62;
	and.b32  	%r8, %r61, 31;
	and.b32  	%r62, %r61, 224;
	add.s32 	%r63, %r62, -128;
	shr.u32 	%r64, %r63, 5;
	mul.wide.u32 	%rd31, %r64, 4;
	sub.s64 	%rd9, %rd2, %rd31;
	ld.local.u32 	%r149, [%rd9+24];
	ld.local.u32 	%r150, [%rd9+20];
	setp.eq.s32 	%p4, %r8, 0;
	@%p4 bra 	$L__BB2_7;
	shf.l.wrap.b32 	%r149, %r150, %r149, %r8;
	ld.local.u32 	%r65, [%rd9+16];
	shf.l.wrap.b32 	%r150, %r65, %r150, %r8;
$L__BB2_7:
	shr.u32 	%r66, %r149, 30;
	shf.l.wrap.b32 	%r67, %r150, %r149, 2;
	shl.b32 	%r68, %r150, 2;
	shr.u32 	%r69, %r67, 31;
	add.s32 	%r70, %r69, %r66;
	neg.s32 	%r71, %r70;
	setp.lt.s32 	%p5, %r4, 0;
	selp.b32 	%r151, %r71, %r70, %p5;
	xor.b32  	%r72, %r67, %r4;
	shr.s32 	%r73, %r67, 31;
	xor.b32  	%r74, %r73, %r67;
	xor.b32  	%r75, %r73, %r68;
	cvt.u64.u32 	%rd32, %r74;
	shl.b64 	%rd33, %rd32, 32;
	cvt.u64.u32 	%rd34, %r75;
	or.b64  	%rd35, %rd33, %rd34;
	cvt.rn.f64.s64 	%fd1, %rd35;
	mul.f64 	%fd2, %fd1, 0d3BF921FB54442D19;
	cvt.rn.f32.f64 	%f26, %fd2;
	neg.f32 	%f27, %f26;
	setp.lt.s32 	%p6, %r72, 0;
	selp.f32 	%f169, %f27, %f26, %p6;
$L__BB2_8:
	setp.ltu.f32 	%p7, %f3, 0f47CE4780;
	mul.rn.f32 	%f29, %f169, %f169;
	and.b32  	%r77, %r151, 1;
	setp.eq.b32 	%p8, %r77, 1;
	selp.f32 	%f30, 0f3F800000, %f169, %p8;
	fma.rn.f32 	%f31, %f29, %f30, 0f00000000;
	fma.rn.f32 	%f32, %f29, 0f37CBAC00, 0fBAB607ED;
	selp.f32 	%f33, %f32, 0fB94D4153, %p8;
	selp.f32 	%f34, 0f3D2AAABB, 0f3C0885E4, %p8;
	fma.rn.f32 	%f35, %f33, %f29, %f34;
	selp.f32 	%f36, 0fBEFFFFFF, 0fBE2AAAA8, %p8;
	fma.rn.f32 	%f37, %f35, %f29, %f36;
	fma.rn.f32 	%f38, %f37, %f31, %f30;
	and.b32  	%r78, %r151, 2;
	setp.eq.s32 	%p9, %r78, 0;
	mov.f32 	%f39, 0f00000000;
	sub.f32 	%f40, %f39, %f38;
	selp.f32 	%f7, %f38, %f40, %p9;
	mov.u32 	%r155, %r159;
	mov.f32 	%f170, %f171;
	@%p7 bra 	$L__BB2_16;
	setp.neu.f32 	%p10, %f3, 0f7F800000;
	@%p10 bra 	$L__BB2_11;
	mov.f32 	%f43, 0f00000000;
	mul.rn.f32 	%f170, %f1, %f43;
	mov.b32 	%r155, 0;
	bra.uni 	$L__BB2_16;
$L__BB2_11:
	mov.b32 	%r17, %f1;
	shl.b32 	%r80, %r17, 8;
	or.b32  	%r18, %r80, -2147483648;
	mov.b64 	%rd65, 0;
	mov.b32 	%r152, 0;
	mov.u64 	%rd63, __cudart_i2opi_f;
	mov.u64 	%rd64, %rd2;
$L__BB2_12:
	.pragma "nounroll";
	ld.global.nc.u32 	%r81, [%rd63];
	mad.wide.u32 	%rd38, %r81, %r18, %rd65;
	shr.u64 	%rd65, %rd38, 32;
	st.local.u32 	[%rd64], %rd38;
	add.s32 	%r152, %r152, 1;
	add.s64 	%rd64, %rd64, 4;
	add.s64 	%rd63, %rd63, 4;
	setp.ne.s32 	%p11, %r152, 6;
	@%p11 bra 	$L__BB2_12;
	shr.u32 	%r82, %r17, 23;
	st.local.u32 	[%rd2+24], %rd65;
	and.b32  	%r21, %r82, 31;
	and.b32  	%r83, %r82, 224;
	add.s32 	%r84, %r83, -128;
	shr.u32 	%r85, %r84, 5;
	mul.wide.u32 	%rd39, %r85, 4;
	sub.s64 	%rd16, %rd2, %rd39;
	ld.local.u32 	%r153, [%rd16+24];
	ld.local.u32 	%r154, [%rd16+20];
	setp.eq.s32 	%p12, %r21, 0;
	@%p12 bra 	$L__BB2_15;
	shf.l.wrap.b32 	%r153, %r154, %r153, %r21;
	ld.local.u32 	%r86, [%rd16+16];
	shf.l.wrap.b32 	%r154, %r86, %r154, %r21;
$L__BB2_15:
	shr.u32 	%r87, %r153, 30;
	shf.l.wrap.b32 	%r88, %r154, %r153, 2;
	shl.b32 	%r89, %r154, 2;
	shr.u32 	%r90, %r88, 31;
	add.s32 	%r91, %r90, %r87;
	neg.s32 	%r92, %r91;
	setp.lt.s32 	%p13, %r17, 0;
	selp.b32 	%r155, %r92, %r91, %p13;
	xor.b32  	%r93, %r88, %r17;
	shr.s32 	%r94, %r88, 31;
	xor.b32  	%r95, %r94, %r88;
	xor.b32  	%r96, %r94, %r89;
	cvt.u64.u32 	%rd40, %r95;
	shl.b64 	%rd41, %rd40, 32;
	cvt.u64.u32 	%rd42, %r96;
	or.b64  	%rd43, %rd41, %rd42;
	cvt.rn.f64.s64 	%fd3, %rd43;
	mul.f64 	%fd4, %fd3, 0d3BF921FB54442D19;
	cvt.rn.f32.f64 	%f41, %fd4;
	neg.f32 	%f42, %f41;
	setp.lt.s32 	%p14, %r93, 0;
	selp.f32 	%f170, %f42, %f41, %p14;
$L__BB2_16:
	setp.ltu.f32 	%p15, %f3, 0f47CE4780;
	add.s32 	%r98, %r155, 1;
	mul.rn.f32 	%f44, %f170, %f170;
	and.b32  	%r99, %r155, 1;
	setp.eq.b32 	%p16, %r99, 1;
	selp.f32 	%f45, %f170, 0f3F800000, %p16;
	fma.rn.f32 	%f46, %f44, %f45, 0f00000000;
	fma.rn.f32 	%f47, %f44, 0f37CBAC00, 0fBAB607ED;
	selp.f32 	%f48, 0fB94D4153, %f47, %p16;
	selp.f32 	%f49, 0f3C0885E4, 0f3D2AAABB, %p16;
	fma.rn.f32 	%f50, %f48, %f44, %f49;
	selp.f32 	%f51, 0fBE2AAAA8, 0fBEFFFFFF, %p16;
	fma.rn.f32 	%f52, %f50, %f44, %f51;
	fma.rn.f32 	%f53, %f52, %f46, %f45;
	and.b32  	%r100, %r98, 2;
	setp.eq.s32 	%p17, %r100, 0;
	mov.f32 	%f54, 0f00000000;
	sub.f32 	%f55, %f54, %f53;
	selp.f32 	%f11, %f53, %f55, %p17;
	@%p15 bra 	$L__BB2_24;
	setp.neu.f32 	%p18, %f3, 0f7F800000;
	@%p18 bra 	$L__BB2_19;
	mov.f32 	%f58, 0f00000000;
	mul.rn.f32 	%f171, %f1, %f58;
	mov.b32 	%r159, 0;
	bra.uni 	$L__BB2_24;
$L__BB2_19:
	mov.b32 	%r30, %f1;
	shl.b32 	%r102, %r30, 8;
	or.b32  	%r31, %r102, -2147483648;
	mov.b64 	%rd68, 0;
	mov.b32 	%r156, 0;
	mov.u64 	%rd66, __cudart_i2opi_f;
	mov.u64 	%rd67, %rd2;
$L__BB2_20:
	.pragma "nounroll";
	ld.global.nc.u32 	%r103, [%rd66];
	mad.wide.u32 	%rd46, %r103, %r31, %rd68;
	shr.u64 	%rd68, %rd46, 32;
	st.local.u32 	[%rd67], %rd46;
	add.s32 	%r156, %r156, 1;
	add.s64 	%rd67, %rd67, 4;
	add.s64 	%rd66, %rd66, 4;
	setp.ne.s32 	%p19, %r156, 6;
	@%p19 bra 	$L__BB2_20;
	shr.u32 	%r104, %r30, 23;
	st.local.u32 	[%rd2+24], %rd68;
	and.b32  	%r34, %r104, 31;
	and.b32  	%r105, %r104, 224;
	add.s32 	%r106, %r105, -128;
	shr.u32 	%r107, %r106, 5;
	mul.wide.u32 	%rd47, %r107, 4;
	sub.s64 	%rd23, %rd2, %rd47;
	ld.local.u32 	%r157, [%rd23+24];
	ld.local.u32 	%r158, [%rd23+20];
	setp.eq.s32 	%p20, %r34, 0;
	@%p20 bra 	$L__BB2_23;
	shf.l.wrap.b32 	%r157, %r158, %r157, %r34;
	ld.local.u32 	%r108, [%rd23+16];
	shf.l.wrap.b32 	%r158, %r108, %r158, %r34;
$L__BB2_23:
	shr.u32 	%r109, %r157, 30;
	shf.l.wrap.b32 	%r110, %r158, %r157, 2;
	shl.b32 	%r111, %r158, 2;
	shr.u32 	%r112, %r110, 31;
	add.s32 	%r113, %r112, %r109;
	neg.s32 	%r114, %r113;
	setp.lt.s32 	%p21, %r30, 0;
	selp.b32 	%r159, %r114, %r113, %p21;
	xor.b32  	%r115, %r110, %r30;
	shr.s32 	%r116, %r110, 31;
	xor.b32  	%r117, %r116, %r110;
	xor.b32  	%r118, %r116, %r111;
	cvt.u64.u32 	%rd48, %r117;
	shl.b64 	%rd49, %rd48, 32;
	cvt.u64.u32 	%rd50, %r118;
	or.b64  	%rd51, %rd49, %rd50;
	cvt.rn.f64.s64 	%fd5, %rd51;
	mul.f64 	%fd6, %fd5, 0d3BF921FB54442D19;
	cvt.rn.f32.f64 	%f56, %fd6;
	neg.f32 	%f57, %f56;
	setp.lt.s32 	%p22, %r115, 0;
	selp.f32 	%f171, %f57, %f56, %p22;
$L__BB2_24:
	mul.f32 	%f60, %f171, %f171;
	fma.rn.f32 	%f61, %f60, 0f3C190000, 0f3B560000;
	fma.rn.f32 	%f62, %f61, %f60, 0f3CC70000;
	fma.rn.f32 	%f63, %f62, %f60, 0f3D5B0000;
	fma.rn.f32 	%f64, %f63, %f60, 0f3E089438;
	fma.rn.f32 	%f65, %f64, %f60, 0f3EAAAA88;
	mul.rn.f32 	%f66, %f60, %f171;
	fma.rn.f32 	%f67, %f65, %f66, %f171;
	abs.f32 	%f68, %f171;
	setp.eq.f32 	%p23, %f68, 0f3A00B43C;
	selp.f32 	%f69, %f171, %f67, %p23;
	and.b32  	%r120, %r159, 1;
	setp.eq.b32 	%p24, %r120, 1;
	neg.f32 	%f70, %f69;
	rcp.approx.ftz.f32 	%f71, %f70;
	selp.f32 	%f15, %f71, %f69, %p24;
	abs.f32 	%f16, %f3;
	setp.eq.f32 	%p25, %f3, 0f3F800000;
	mov.f32 	%f172, 0f3F800000;
	@%p25 bra 	$L__BB2_31;
	setp.num.f32 	%p26, %f16, %f16;
	@%p26 bra 	$L__BB2_27;
	mov.f32 	%f128, 0f3F000000;
	add.rn.f32 	%f172, %f3, %f128;
	bra.uni 	$L__BB2_31;
$L__BB2_27:
	setp.neu.f32 	%p27, %f3, 0f00000000;
	setp.neu.f32 	%p28, %f16, 0f7F800000;
	and.pred  	%p29, %p27, %p28;
	@%p29 bra 	$L__BB2_29;
	add.f32 	%f127, %f3, %f3;
	mov.b32 	%r130, %f127;
	and.b32  	%r131, %r130, 2147483647;
	mov.b32 	%f172, %r131;
	bra.uni 	$L__BB2_31;
$L__BB2_29:
	setp.lt.f32 	%p30, %f16, 0f00800000;
	mul.f32 	%f72, %f16, 0f4B800000;
	selp.f32 	%f73, %f72, %f16, %p30;
	mov.b32 	%r121, %f73;
	add.s32 	%r122, %r121, -1060439283;
	and.b32  	%r123, %r122, -8388608;
	sub.s32 	%r124, %r121, %r123;
	mov.b32 	%f74, %r124;
	cvt.rn.f32.s32 	%f75, %r123;
	selp.f32 	%f76, 0fC1C00000, 0f00000000, %p30;
	fma.rn.f32 	%f77, %f75, 0f34000000, %f76;
	add.f32 	%f78, %f74, 0fBF800000;
	add.f32 	%f79, %f74, 0f3F800000;
	rcp.approx.ftz.f32 	%f80, %f79;
	add.f32 	%f81, %f78, %f78;
	mul.f32 	%f82, %f81, %f80;
	mul.f32 	%f83, %f82, %f82;
	neg.f32 	%f84, %f82;
	sub.f32 	%f85, %f78, %f82;
	add.f32 	%f86, %f85, %f85;
	fma.rn.f32 	%f87, %f84, %f78, %f86;
	mul.rn.f32 	%f88, %f80, %f87;
	fma.rn.f32 	%f89, %f83, 0f3A2C32E4, 0f3B52E7DB;
	fma.rn.f32 	%f90, %f89, %f83, 0f3C93BB73;
	fma.rn.f32 	%f91, %f90, %f83, 0f3DF6384F;
	mul.rn.f32 	%f92, %f91, %f83;
	fma.rn.f32 	%f93, %f82, 0f3FB8AA3B, %f77;
	mul.f32 	%f94, %f92, 0f40400000;
	sub.f32 	%f95, %f77, %f93;
	fma.rn.f32 	%f96, %f82, 0f3FB8AA3B, %f95;
	fma.rn.f32 	%f97, %f88, 0f3FB8AA3B, %f96;
	fma.rn.f32 	%f98, %f82, 0f32A55E34, %f97;
	fma.rn.f32 	%f99, %f94, %f88, %f98;
	fma.rn.f32 	%f100, %f92, %f82, %f99;
	add.rn.f32 	%f101, %f93, %f100;
	mov.f32 	%f102, 0f3F000000;
	mul.rn.f32 	%f103, %f101, %f102;
	cvt.rni.f32.f32 	%f104, %f103;
	sub.f32 	%f105, %f103, %f104;
	neg.f32 	%f106, %f103;
	fma.rn.f32 	%f107, %f101, 0f3F000000, %f106;
	neg.f32 	%f108, %f93;
	add.rn.f32 	%f109, %f101, %f108;
	neg.f32 	%f110, %f109;
	add.rn.f32 	%f111, %f100, %f110;
	fma.rn.f32 	%f112, %f111, 0f3F000000, %f107;
	add.f32 	%f113, %f105, %f112;
	setp.gt.f32 	%p31, %f104, 0f00000000;
	selp.b32 	%r125, 0, -2097152000, %p31;
	setp.geu.f32 	%p32, %f3, 0f00000000;
	setp.lt.f32 	%p33, %f103, 0f00000000;
	selp.f32 	%f114, 0f00000000, 0f7F800000, %p33;
	abs.f32 	%f115, %f103;
	setp.gt.f32 	%p34, %f115, 0f43180000;
	cvt.rzi.s32.f32 	%r126, %f104;
	shl.b32 	%r127, %r126, 23;
	sub.s32 	%r128, %r127, %r125;
	mov.b32 	%f116, %r128;
	add.s32 	%r129, %r125, 2130706432;
	mov.b32 	%f117, %r129;
	fma.rn.f32 	%f118, %f113, 0f391FCB8E, 0f3AAF85ED;
	fma.rn.f32 	%f119, %f118, %f113, 0f3C1D9856;
	fma.rn.f32 	%f120, %f119, %f113, 0f3D6357BB;
	fma.rn.f32 	%f121, %f120, %f113, 0f3E75FDEC;
	fma.rn.f32 	%f122, %f121, %f113, 0f3F317218;
	fma.rn.f32 	%f123, %f122, %f113, 0f3F800000;
	mul.f32 	%f124, %f123, %f117;
	mul.f32 	%f125, %f124, %f116;
	selp.f32 	%f172, %f114, %f125, %p34;
	@%p32 bra 	$L__BB2_31;
	mov.f32 	%f172, 0f7FFFFFFF;
$L__BB2_31:
	setp.ge.s32 	%p35, %r162, %r52;
	@%p35 bra 	$L__BB2_38;
	fma.rn.f32 	%f129, %f1, 0f3BBB989D, 0f3F000000;
	cvt.sat.f32.f32 	%f130, %f129;
	mov.f32 	%f131, 0f4B400001;
	mov.f32 	%f132, 0f437C0000;
	fma.rm.f32 	%f133, %f130, %f132, %f131;
	add.f32 	%f134, %f3, 0f3F800000;
	setp.lt.f32 	%p36, %f134, 0f00800000;
	mul.f32 	%f135, %f134, 0f4B000000;
	selp.f32 	%f136, %f135, %f134, %p36;
	mov.b32 	%r132, %f136;
	add.s32 	%r133, %r132, -1059760811;
	and.b32  	%r134, %r133, -8388608;
	sub.s32 	%r135, %r132, %r134;
	mov.b32 	%f137, %r135;
	add.f32 	%f138, %f137, 0fBF800000;
	add.f32 	%f139, %f1, %f7;
	add.f32 	%f140, %f139, %f11;
	add.f32 	%f141, %f140, %f15;
	add.f32 	%f142, %f133, 0fCB40007F;
	neg.f32 	%f143, %f142;
	fma.rn.f32 	%f144, %f1, 0f3FB8AA3B, %f143;
	fma.rn.f32 	%f145, %f1, 0f32A57060, %f144;
	ex2.approx.ftz.f32 	%f146, %f145;
	mov.b32 	%r136, %f133;
	shl.b32 	%r137, %r136, 23;
	mov.b32 	%f147, %r137;
	fma.rn.f32 	%f148, %f146, %f147, %f141;
	setp.eq.f32 	%p37, %f136, 0f00000000;
	fma.rn.f32 	%f149, %f136, 0f7F800000, 0f7F800000;
	setp.gt.u32 	%p38, %r132, 2139095039;
	fma.rn.f32 	%f150, %f138, 0fBE055027, 0f3E1039F6;
	fma.rn.f32 	%f151, %f150, %f138, 0fBDF8CDCC;
	fma.rn.f32 	%f152, %f151, %f138, 0f3E0F2955;
	fma.rn.f32 	%f153, %f152, %f138, 0fBE2AD8B9;
	fma.rn.f32 	%f154, %f153, %f138, 0f3E4CED0B;
	fma.rn.f32 	%f155, %f154, %f138, 0fBE7FFF22;
	fma.rn.f32 	%f156, %f155, %f138, 0f3EAAAA78;
	fma.rn.f32 	%f157, %f156, %f138, 0fBF000000;
	mul.f32 	%f158, %f138, %f157;
	fma.rn.f32 	%f159, %f158, %f138, %f138;
	cvt.rn.f32.s32 	%f160, %r134;
	selp.f32 	%f161, 0fC1B80000, 0f00000000, %p36;
	fma.rn.f32 	%f162, %f160, 0f34000000, %f161;
	fma.rn.f32 	%f163, %f162, 0f3F317218, %f159;
	selp.f32 	%f164, %f149, %f163, %p38;
	selp.f32 	%f165, 0fFF800000, %f164, %p37;
	add.f32 	%f166, %f165, %f148;
	sqrt.rn.f32 	%f167, %f134;
	add.f32 	%f168, %f167, %f166;
	add.f32 	%f21, %f168, %f172;
	add.s32 	%r138, %r162, %r2;
	max.s32 	%r139, %r52, %r138;
	setp.lt.s32 	%p39, %r138, %r52;
	selp.u32 	%r140, 1, 0, %p39;
	add.s32 	%r141, %r138, %r140;
	sub.s32 	%r142, %r139, %r141;
	div.u32 	%r143, %r142, %r2;
	add.s32 	%r43, %r143, %r140;
	and.b32  	%r144, %r43, 3;
	setp.eq.s32 	%p40, %r144, 3;
	@%p40 bra 	$L__BB2_35;
	add.s32 	%r145, %r43, 1;
	and.b32  	%r146, %r145, 3;
	neg.s32 	%r160, %r146;
$L__BB2_34:
	.pragma "nounroll";
	mul.wide.s32 	%rd52, %r162, 4;
	add.s64 	%rd53, %rd1, %rd52;
	st.global.f32 	[%rd53], %f21;
	add.s32 	%r162, %r162, %r2;
	add.s32 	%r160, %r160, 1;
	setp.ne.s32 	%p41, %r160, 0;
	@%p41 bra 	$L__BB2_34;
$L__BB2_35:
	setp.lt.u32 	%p42, %r43, 3;
	@%p42 bra 	$L__BB2_38;
	mul.wide.s32 	%rd56, %r2, 4;
	shl.b32 	%r147, %r2, 2;
$L__BB2_37:
	mul.wide.s32 	%rd54, %r162, 4;
	add.s64 	%rd55, %rd1, %rd54;
	st.global.f32 	[%rd55], %f21;
	add.s64 	%rd57, %rd55, %rd56;
	st.global.f32 	[%rd57], %f21;
	add.s64 	%rd58, %rd57, %rd56;
	st.global.f32 	[%rd58], %f21;
	add.s64 	%rd59, %rd58, %rd56;
	st.global.f32 	[%rd59], %f21;
	add.s32 	%r162, %r147, %r162;
	setp.lt.s32 	%p43, %r162, %r52;
	@%p43 bra 	$L__BB2_37;
$L__BB2_38:
	ret;

}
	// .globl	_Z11kernel_smemPfi
.visible .entry _Z11kernel_smemPfi(
	.param .u64 .ptr .align 1 _Z11kernel_smemPfi_param_0,
	.param .u32 _Z11kernel_smemPfi_param_1
)
{
	.reg .pred 	%p<2>;
	.reg .b32 	%r<9>;
	.reg .b32 	%f<4>;
	.reg .b64 	%rd<5>;

	ld.param.u64 	%rd1, [_Z11kernel_smemPfi_param_0];
	ld.param.u32 	%r3, [_Z11kernel_smemPfi_param_1];
	mov.u32 	%r4, %ctaid.x;
	mov.u32 	%r5, %ntid.x;
	mov.u32 	%r1, %tid.x;
	mad.lo.s32 	%r2, %r4, %r5, %r1;
	setp.ge.s32 	%p1, %r2, %r3;
	@%p1 bra 	$L__BB3_2;
	cvta.to.global.u64 	%rd2, %rd1;
	mul.wide.s32 	%rd3, %r2, 4;
	add.s64 	%rd4, %rd2, %rd3;
	ld.global.f32 	%f1, [%rd4];
	shl.b32 	%r6, %r1, 2;
	mov.u32 	%r7, smem;
	add.s32 	%r8, %r7, %r6;
	st.shared.f32 	[%r8], %f1;
	bar.sync 	0;
	ld.shared.f32 	%f2, [%r8];
	add.f32 	%f3, %f2, %f2;
	st.global.f32 	[%rd4], %f3;
$L__BB3_2:
	ret;

}


// ===== COMPILED SASS (sm_100) =====

	.target	sm_100

	.elftype	@"ET_EXEC"


//--------------------- .note.nv.tkinfo           --------------------------
	.section	.note.nv.tkinfo,"",@"SHT_NOTE"
	.sectionflags	@"SHF_NOTE_NV_TKINFO"
	.tkinfo
        /*0018*/ 	.word	0x00000002
        /*0030*/ 	.string	""
        /*0030*/ 	.string	"ptxas"
        /*0030*/ 	.string	"Cuda compilation tools, release 13.0, V13.0.88"
        /*0030*/ 	.string	"Build cuda_13.0.r13.0/compiler.36424714_0"
        /*0030*/ 	.string	"-arch sm_100 -m 64 "



//--------------------- .note.nv.cuinfo           --------------------------
	.section	.note.nv.cuinfo,"",@"SHT_NOTE"
	.sectionflags	@"SHF_NOTE_NV_CUINFO"
        /*0018*/ 	.short	0x0002
        /*001a*/ 	.short	0x0064
        /*001c*/ 	.short	0x0082
	.zero		2


//--------------------- .nv.info                  --------------------------
	.section	.nv.info,"",@"SHT_CUDA_INFO"
	.align	4


	//----- nvinfo : EIATTR_REGCOUNT
	.align		4
        /*0000*/ 	.byte	0x04, 0x2f
        /*0002*/ 	.short	(.L_2 - .L_1)
	.align		4
.L_1:
        /*0004*/ 	.word	index@(_Z11kernel_autoPfi)
        /*0008*/ 	.word	0x00000018


	//----- nvinfo : EIATTR_FRAME_SIZE
	.align		4
.L_2:
        /*000c*/ 	.byte	0x04, 0x11
        /*000e*/ 	.short	(.L_4 - .L_3)
	.align		4
.L_3:
        /*0010*/ 	.word	index@(_Z11kernel_autoPfi)
        /*0014*/ 	.word	0x00000000


	//----- nvinfo : EIATTR_REGCOUNT
	.align		4
.L_4:
        /*0018*/ 	.byte	0x04, 0x2f
        /*001a*/ 	.short	(.L_6 - .L_5)
	.align		4
.L_5:
        /*001c*/ 	.word	index@(_Z14kernel_boundedPfi)
        /*0020*/ 	.word	0x00000018


	//----- nvinfo : EIATTR_FRAME_SIZE
	.align		4
.L_6:
        /*0024*/ 	.byte	0x04, 0x11
        /*0026*/ 	.short	(.L_8 - .L_7)
	.align		4
.L_7:
        /*0028*/ 	.word	index@(_Z14kernel_boundedPfi)
        /*002c*/ 	.word	0x00000000


	//----- nvinfo : EIATTR_REGCOUNT
	.align		4
.L_8:
        /*0030*/ 	.byte	0x04, 0x2f
        /*0032*/ 	.short	(.L_10 - .L_9)
	.align		4
.L_9:
        /*0034*/ 	.word	index@(_Z17kernel_heavy_regsPfi)
        /*0038*/ 	.word	0x0000001a


	//----- nvinfo : EIATTR_FRAME_SIZE
	.align		4
.L_10:
        /*003c*/ 	.byte	0x04, 0x11
        /*003e*/ 	.short	(.L_12 - .L_11)
	.align		4
.L_11:
        /*0040*/ 	.word	index@($__internal_0_$__cuda_sm20_sqrt_rn_f32_slowpath)
        /*0044*/ 	.word	0x00000000


	//----- nvinfo : EIATTR_FRAME_SIZE
	.align		4
.L_12:
        /*0048*/ 	.byte	0x04, 0x11
        /*004a*/ 	.short	(.L_14 - .L_13)
	.align		4
.L_13:
        /*004c*/ 	.word	index@(_Z17kernel_heavy_regsPfi)
        /*0050*/ 	.word	0x00000000


	//----- nvinfo : EIATTR_REGCOUNT
	.align		4
.L_14:
        /*0054*/ 	.byte	0x04, 0x2f
        /*0056*/ 	.short	(.L_16 - .L_15)
	.align		4
.L_15:
        /*0058*/ 	.word	index@(_Z11kernel_smemPfi)
        /*005c*/ 	.word	0x0000000a


	//----- nvinfo : EIATTR_FRAME_SIZE
	.align		4
.L_16:
        /*0060*/ 	.byte	0x04, 0x11
        /*0062*/ 	.short	(.L_18 - .L_17)
	.align		4
.L_17:
        /*0064*/ 	.word	index@(_Z11kernel_smemPfi)
        /*0068*/ 	.word	0x00000000


	//----- nvinfo : EIATTR_MIN_STACK_SIZE
	.align		4
.L_18:
        /*006c*/ 	.byte	0x04, 0x12
        /*006e*/ 	.short	(.L_20 - .L_19)
	.align		4
.L_19:
        /*0070*/ 	.word	index@(_Z11kernel_smemPfi)
        /*0074*/ 	.word	0x00000000


	//----- nvinfo : EIATTR_MIN_STACK_SIZE
	.align		4
.L_20:
        /*0078*/ 	.byte	0x04, 0x12
        /*007a*/ 	.short	(.L_22 - .L_21)
	.align		4
.L_21:
        /*007c*/ 	.word	index@(_Z17kernel_heavy_regsPfi)
        /*0080*/ 	.word	0x00000000


	//----- nvinfo : EIATTR_MIN_STACK_SIZE
	.align		4
.L_22:
        /*0084*/ 	.byte	0x04, 0x12
        /*0086*/ 	.short	(.L_24 - .L_23)
	.align		4
.L_23:
        /*0088*/ 	.word	index@(_Z14kernel_boundedPfi)
        /*008c*/ 	.word	0x00000000


	//----- nvinfo : EIATTR_MIN_STACK_SIZE
	.align		4
.L_24:
        /*0090*/ 	.byte	0x04, 0x12
        /*0092*/ 	.short	(.L_26 - .L_25)
	.align		4
.L_25:
        /*0094*/ 	.word	index@(_Z11kernel_autoPfi)
        /*0098*/ 	.word	0x00000000
.L_26:


//--------------------- .nv.compat                --------------------------
	.section	.nv.compat,"",@"SHT_CUDA_COMPAT_INFO"
	.align	4
        /*0000*/ 	.byte	0x02, 0x09, 0x00, 0x00, 0x02, 0x02, 0x01, 0x00, 0x02, 0x05, 0x05, 0x00, 0x03, 0x07, 0x01, 0x01
        /*0010*/ 	.byte	0x02, 0x03, 0x00, 0x00, 0x02, 0x06, 0x01, 0x00, 0x04, 0x0b, 0x08, 0x00, 0x01, 0x00, 0x00, 0x00
        /*0020*/ 	.byte	0x00, 0x00, 0x00, 0x00


//--------------------- .nv.info._Z11kernel_smemPfi --------------------------
	.section	.nv.info._Z11kernel_smemPfi,"",@"SHT_CUDA_INFO"
	.sectionflags	@""
	.align	4


	//----- nvinfo : EIATTR_CUDA_API_VERSION
	.align		4
        /*0000*/ 	.byte	0x04, 0x37
        /*0002*/ 	.short	(.L_28 - .L_27)
.L_27:
        /*0004*/ 	.word	0x00000082


	//----- nvinfo : EIATTR_KPARAM_INFO
	.align		4
.L_28:
        /*0008*/ 	.byte	0x04, 0x17
        /*000a*/ 	.short	(.L_30 - .L_29)
.L_29:
        /*000c*/ 	.word	0x00000000
        /*0010*/ 	.short	0x0001
        /*0012*/ 	.short	0x0008
        /*0014*/ 	.byte	0x00, 0xf0, 0x11, 0x00


	//----- nvinfo : EIATTR_KPARAM_INFO
	.align		4
.L_30:
        /*0018*/ 	.byte	0x04, 0x17
        /*001a*/ 	.short	(.L_32 - .L_31)
.L_31:
        /*001c*/ 	.word	0x00000000
        /*0020*/ 	.short	0x0000
        /*0022*/ 	.short	0x0000
        /*0024*/ 	.byte	0x00, 0xf5, 0x21, 0x00


	//----- nvinfo : EIATTR_SPARSE_MMA_MASK
	.align		4
.L_32:
        /*0028*/ 	.byte	0x03, 0x50
        /*002a*/ 	.short	0x0000


	//----- nvinfo : EIATTR_MAXREG_COUNT
	.align		4
        /*002c*/ 	.byte	0x03, 0x1b
        /*002e*/ 	.short	0x00ff


	//----- nvinfo : EIATTR_NUM_BARRIERS
	.align		4
        /*0030*/ 	.byte	0x02, 0x4c
        /*0032*/ 	.byte	0x01
	.zero		1


	//----- nvinfo : EIATTR_MERCURY_ISA_VERSION
	.align		4
        /*0034*/ 	.byte	0x03, 0x5f
        /*0036*/ 	.short	0x0101


	//----- nvinfo : EIATTR_VRC_CTA_INIT_COUNT
	.align		4
        /*0038*/ 	.byte	0x02, 0x4a
	.zero		1
	.zero		1


	//----- nvinfo : EIATTR_EXIT_INSTR_OFFSETS
	.align		4
        /*003c*/ 	.byte	0x04, 0x1c
        /*003e*/ 	.short	(.L_34 - .L_33)


	//   ....[0]....
.L_33:
        /*0040*/ 	.word	0x00000070


	//   ....[1]....
        /*0044*/ 	.word	0x00000150


	//----- nvinfo : EIATTR_CBANK_PARAM_SIZE
	.align		4
.L_34:
        /*0048*/ 	.byte	0x03, 0x19
        /*004a*/ 	.short	0x000c


	//----- nvinfo : EIATTR_PARAM_CBANK
	.align		4
        /*004c*/ 	.byte	0x04, 0x0a
        /*004e*/ 	.short	(.L_36 - .L_35)
	.align		4
.L_35:
        /*0050*/ 	.word	index@(.nv.constant0._Z11kernel_smemPfi)
        /*0054*/ 	.short	0x0380
        /*0056*/ 	.short	0x000c


	//----- nvinfo : EIATTR_SW_WAR
	.align		4
.L_36:
        /*0058*/ 	.byte	0x04, 0x36
        /*005a*/ 	.short	(.L_38 - .L_37)
.L_37:
        /*005c*/ 	.word	0x00000008
.L_38:


//--------------------- .nv.info._Z17kernel_heavy_regsPfi --------------------------
	.section	.nv.info._Z17kernel_heavy_regsPfi,"",@"SHT_CUDA_INFO"
	.sectionflags	@""
	.align	4


	//----- nvinfo : EIATTR_CUDA_API_VERSION
	.align		4
        /*0000*/ 	.byte	0x04, 0x37
        /*0002*/ 	.short	(.L_40 - .L_39)
.L_39:
        /*0004*/ 	.word	0x00000082


	//----- nvinfo : EIATTR_KPARAM_INFO
	.align		4
.L_40:
        /*0008*/ 	.byte	0x04, 0x17
        /*000a*/ 	.short	(.L_42 - .L_41)
.L_41:
        /*000c*/ 	.word	0x00000000
        /*0010*/ 	.short	0x0001
        /*0012*/ 	.short	0x0008
        /*0014*/ 	.byte	0x00, 0xf0, 0x11, 0x00


	//----- nvinfo : EIATTR_KPARAM_INFO
	.align		4
.L_42:
        /*0018*/ 	.byte	0x04, 0x17
        /*001a*/ 	.short	(.L_44 - .L_43)
.L_43:
        /*001c*/ 	.word	0x00000000
        /*0020*/ 	.short	0x0000
        /*0022*/ 	.short	0x0000
        /*0024*/ 	.byte	0x00, 0xf5, 0x21, 0x00


	//----- nvinfo : EIATTR_SPARSE_MMA_MASK
	.align		4
.L_44:
        /*0028*/ 	.byte	0x03, 0x50
        /*002a*/ 	.short	0x0000


	//----- nvinfo : EIATTR_MAXREG_COUNT
	.align		4
        /*002c*/ 	.byte	0x03, 0x1b
        /*002e*/ 	.short	0x00ff


	//----- nvinfo : EIATTR_MERCURY_ISA_VERSION
	.align		4
        /*0030*/ 	.byte	0x03, 0x5f
        /*0032*/ 	.short	0x0101


	//----- nvinfo : EIATTR_VRC_CTA_INIT_COUNT
	.align		4
        /*0034*/ 	.byte	0x02, 0x4a
	.zero		1
	.zero		1


	//----- nvinfo : EIATTR_EXIT_INSTR_OFFSETS
	.align		4
        /*0038*/ 	.byte	0x04, 0x1c
        /*003a*/ 	.short	(.L_46 - .L_45)


	//   ....[0]....
.L_45:
        /*003c*/ 	.word	0x00001ca0


	//   ....[1]....
        /*0040*/ 	.word	0x000022c0


	//   ....[2]....
        /*0044*/ 	.word	0x00002390


	//----- nvinfo : EIATTR_CRS_STACK_SIZE
	.align		4
.L_46:
        /*0048*/ 	.byte	0x04, 0x1e
        /*004a*/ 	.short	(.L_48 - .L_47)
.L_47:
        /*004c*/ 	.word	0x00000000


	//----- nvinfo : EIATTR_CBANK_PARAM_SIZE
	.align		4
.L_48:
        /*0050*/ 	.byte	0x03, 0x19
        /*0052*/ 	.short	0x000c


	//----- nvinfo : EIATTR_PARAM_CBANK
	.align		4
        /*0054*/ 	.byte	0x04, 0x0a
        /*0056*/ 	.short	(.L_50 - .L_49)
	.align		4
.L_49:
        /*0058*/ 	.word	index@(.nv.constant0._Z17kernel_heavy_regsPfi)
        /*005c*/ 	.short	0x0380
        /*005e*/ 	.short	0x000c


	//----- nvinfo : EIATTR_SW_WAR
	.align		4
.L_50:
        /*0060*/ 	.byte	0x04, 0x36
        /*0062*/ 	.short	(.L_52 - .L_51)
.L_51:
        /*0064*/ 	.word	0x00000008
.L_52:


//--------------------- .nv.info._Z14kernel_boundedPfi --------------------------
	.section	.nv.info._Z14kernel_boundedPfi,"",@"SHT_CUDA_INFO"
	.sectionflags	@""
	.align	4


	//----- nvinfo : EIATTR_CUDA_API_VERSION
	.align		4
        /*0000*/ 	.byte	0x04, 0x37
        /*0002*/ 	.short	(.L_54 - .L_53)
.L_53:
        /*0004*/ 	.word	0x00000082


	//----- nvinfo : EIATTR_KPARAM_INFO
	.align		4
.L_54:
        /*0008*/ 	.byte	0x04, 0x17
        /*000a*/ 	.short	(.L_56 - .L_55)
.L_55:
        /*000c*/ 	.word	0x00000000
        /*0010*/ 	.short	0x0001
        /*0012*/ 	.short	0x0008
        /*0014*/ 	.byte	0x00, 0xf0, 0x11, 0x00


	//----- nvinfo : EIATTR_KPARAM_INFO
	.align		4
.L_56:
        /*0018*/ 	.byte	0x04, 0x17
        /*001a*/ 	.short	(.L_58 - .L_57)
.L_57:
        /*001c*/ 	.word	0x00000000
        /*0020*/ 	.short	0x0000
        /*0022*/ 	.short	0x0000
        /*0024*/ 	.byte	0x00, 0xf5, 0x21, 0x00


	//----- nvinfo : EIATTR_SPARSE_MMA_MASK
	.align		4
.L_58:
        /*0028*/ 	.byte	0x03, 0x50
        /*002a*/ 	.short	0x0000


	//----- nvinfo : EIATTR_MAXREG_COUNT
	.align		4
        /*002c*/ 	.byte	0x03, 0x1b
        /*002e*/ 	.short	0x0040


	//----- nvinfo : EIATTR_MERCURY_ISA_VERSION
	.align		4
        /*0030*/ 	.byte	0x03, 0x5f
        /*0032*/ 	.short	0x0101


	//----- nvinfo : EIATTR_VRC_CTA_INIT_COUNT
	.align		4
        /*0034*/ 	.byte	0x02, 0x4a
	.zero		1
	.zero		1


	//----- nvinfo : EIATTR_EXIT_INSTR_OFFSETS
	.align		4
        /*0038*/ 	.byte	0x04, 0x1c
        /*003a*/ 	.short	(.L_60 - .L_59)


	//   ....[0]....
.L_59:
        /*003c*/ 	.word	0x00000090


	//   ....[1]....
        /*0040*/ 	.word	0x00000370


	//   ....[2]....
        /*0044*/ 	.word	0x000004c0


	//----- nvinfo : EIATTR_MAX_THREADS
	.align		4
.L_60:
        /*0048*/ 	.byte	0x04, 0x05
        /*004a*/ 	.short	(.L_62 - .L_61)
.L_61:
        /*004c*/ 	.word	0x00000100
        /*0050*/ 	.word	0x00000001
        /*0054*/ 	.word	0x00000001


	//----- nvinfo : EIATTR_CRS_STACK_SIZE
	.align		4
.L_62:
        /*0058*/ 	.byte	0x04, 0x1e
        /*005a*/ 	.short	(.L_64 - .L_63)
.L_63:
        /*005c*/ 	.word	0x00000000


	//----- nvinfo : EIATTR_CBANK_PARAM_SIZE
	.align		4
.L_64:
        /*0060*/ 	.byte	0x03, 0x19
        /*0062*/ 	.short	0x000c


	//----- nvinfo : EIATTR_PARAM_CBANK
	.align		4
        /*0064*/ 	.byte	0x04, 0x0a
        /*0066*/ 	.short	(.L_66 - .L_65)
	.align		4
.L_65:
        /*0068*/ 	.word	index@(.nv.constant0._Z14kernel_boundedPfi)
        /*006c*/ 	.short	0x0380
        /*006e*/ 	.short	0x000c


	//----- nvinfo : EIATTR_SW_WAR
	.align		4
.L_66:
        /*0070*/ 	.byte	0x04, 0x36
        /*0072*/ 	.short	(.L_68 - .L_67)
.L_67:
        /*0074*/ 	.word	0x00000008
.L_68:


//--------------------- .nv.info._Z11kernel_autoPfi --------------------------
	.section	.nv.info._Z11kernel_autoPfi,"",@"SHT_CUDA_INFO"
	.sectionflags	@""
	.align	4


	//----- nvinfo : EIATTR_CUDA_API_VERSION
	.align		4
        /*0000*/ 	.byte	0x04, 0x37
        /*0002*/ 	.short	(.L_70 - .L_69)
.L_69:
        /*0004*/ 	.word	0x00000082


	//----- nvinfo : EIATTR_KPARAM_INFO
	.align		4
.L_70:
        /*0008*/ 	.byte	0x04, 0x17
        /*000a*/ 	.short	(.L_72 - .L_71)
.L_71:
        /*000c*/ 	.word	0x00000000
        /*0010*/ 	.short	0x0001
        /*0012*/ 	.short	0x0008
        /*0014*/ 	.byte	0x00, 0xf0, 0x11, 0x00


	//----- nvinfo : EIATTR_KPARAM_INFO
	.align		4
.L_72:
        /*0018*/ 	.byte	0x04, 0x17
        /*001a*/ 	.short	(.L_74 - .L_73)
.L_73:
        /*001c*/ 	.word	0x00000000
        /*0020*/ 	.short	0x0000
        /*0022*/ 	.short	0x0000
        /*0024*/ 	.byte	0x00, 0xf5, 0x21, 0x00


	//----- nvinfo : EIATTR_SPARSE_MMA_MASK
	.align		4
.L_74:
        /*0028*/ 	.byte	0x03, 0x50
        /*002a*/ 	.short	0x0000


	//----- nvinfo : EIATTR_MAXREG_COUNT
	.align		4
        /*002c*/ 	.byte	0x03, 0x1b
        /*002e*/ 	.short	0x00ff


	//----- nvinfo : EIATTR_MERCURY_ISA_VERSION
	.align		4
        /*0030*/ 	.byte	0x03, 0x5f
        /*0032*/ 	.short	0x0101


	//----- nvinfo : EIATTR_VRC_CTA_INIT_COUNT
	.align		4
        /*0034*/ 	.byte	0x02, 0x4a
	.zero		1
	.zero		1


	//----- nvinfo : EIATTR_EXIT_INSTR_OFFSETS
	.align		4
        /*0038*/ 	.byte	0x04, 0x1c
        /*003a*/ 	.short	(.L_76 - .L_75)


	//   ....[0]....
.L_75:
        /*003c*/ 	.word	0x00000090


	//   ....[1]....
        /*0040*/ 	.word	0x00000370


	//   ....[2]....
        /*0044*/ 	.word	0x000004c0


	//----- nvinfo : EIATTR_CRS_STACK_SIZE
	.align		4
.L_76:
        /*0048*/ 	.byte	0x04, 0x1e
        /*004a*/ 	.short	(.L_78 - .L_77)
.L_77:
        /*004c*/ 	.word	0x00000000


	//----- nvinfo : EIATTR_CBANK_PARAM_SIZE
	.align		4
.L_78:
        /*0050*/ 	.byte	0x03, 0x19
        /*0052*/ 	.short	0x000c


	//----- nvinfo : EIATTR_PARAM_CBANK
	.align		4
        /*0054*/ 	.byte	0x04, 0x0a
        /*0056*/ 	.short	(.L_80 - .L_79)
	.align		4
.L_79:
        /*0058*/ 	.word	index@(.nv.constant0._Z11kernel_autoPfi)
        /*005c*/ 	.short	0x0380
        /*005e*/ 	.short	0x000c


	//----- nvinfo : EIATTR_SW_WAR
	.align		4
.L_80:
        /*0060*/ 	.byte	0x04, 0x36
        /*0062*/ 	.short	(.L_82 - .L_81)
.L_81:
        /*0064*/ 	.word	0x00000008
.L_82:


//--------------------- .nv.callgraph             --------------------------
	.section	.nv.callgraph,"",@"SHT_CUDA_CALLGRAPH"
	.align	4
	.sectionentsize	8
	.align		4
        /*0000*/ 	.word	0x00000000
	.align		4
        /*0004*/ 	.word	0xffffffff
	.align		4
        /*0008*/ 	.word	0x00000000
	.align		4
        /*000c*/ 	.word	0xfffffffe
	.align		4
        /*0010*/ 	.word	0x00000000
	.align		4
        /*0014*/ 	.word	0xfffffffd
	.align		4
        /*0018*/ 	.word	0x00000000
	.align		4
        /*001c*/ 	.word	0xfffffffc


//--------------------- .nv.constant4             --------------------------
	.section	.nv.constant4,"a",@progbits
	.align	8
	.align		8
.nv.constant4:
        /*0000*/ 	.dword	__cudart_i2opi_f


//--------------------- .text._Z11kernel_smemPfi  --------------------------
	.section	.text._Z11kernel_smemPfi,"ax",@progbits
	.align	128
        .global         _Z11kernel_smemPfi
        .type           _Z11kernel_smemPfi,@function
        .size           _Z11kernel_smemPfi,(.L_x_39 - _Z11kernel_smemPfi)
        .other          _Z11kernel_smemPfi,@"STO_CUDA_ENTRY STV_DEFAULT"
_Z11kernel_smemPfi:
.text._Z11kernel_smemPfi:
[----:B------:R-:W-:Y:S01]  /*0000*/  LDC R1, c[0x0][0x37c] ;  /* 0x0000df00ff017b82 */ /* 0x000fe20000000800 */
[----:B------:R-:W0:Y:S07]  /*0010*/  S2R R4, SR_TID.X ;  /* 0x0000000000047919 */ /* 0x000e2e0000002100 */
[----:B------:R-:W0:Y:S01]  /*0020*/  S2UR UR4, SR_CTAID.X ;  /* 0x00000000000479c3 */ /* 0x000e220000002500 */
[----:B------:R-:W1:Y:S07]  /*0030*/  LDCU UR5, c[0x0][0x388] ;  /* 0x00007100ff0577ac */ /* 0x000e6e0008000800 */
[----:B------:R-:W0:Y:S02]  /*0040*/  LDC R5, c[0x0][0x360] ;  /* 0x0000d800ff057b82 */ /* 0x000e240000000800 */
[----:B0-----:R-:W-:-:S05]  /*0050*/  IMAD R5, R5, UR4, R4 ;  /* 0x0000000405057c24 */ /* 0x001fca000f8e0204 */
[----:B-1----:R-:W-:-:S13]  /*0060*/  ISETP.GE.AND P0, PT, R5, UR5, PT ;  /* 0x0000000505007c0c */ /* 0x002fda000bf06270 */
[----:B------:R-:W-:Y:S05]  /*0070*/  @P0 EXIT ;  /* 0x000000000000094d */ /* 0x000fea0003800000 */
[----:B------:R-:W0:Y:S01]  /*0080*/  LDC.64 R2, c[0x0][0x380] ;  /* 0x0000e000ff027b82 */ /* 0x000e220000000a00 */
[----:B------:R-:W1:Y:S01]  /*0090*/  LDCU.64 UR6, c[0x0][0x358] ;  /* 0x00006b00ff0677ac */ /* 0x000e620008000a00 */
[----:B0-----:R-:W-:-:S05]  /*00a0*/  IMAD.WIDE R2, R5, 0x4, R2 ;  /* 0x0000000405027825 */ /* 0x001fca00078e0202 */
[----:B-1----:R-:W2:Y:S01]  /*00b0*/  LDG.E R0, desc[UR6][R2.64] ;  /* 0x0000000602007981 */ /* 0x002ea2000c1e1900 */
[----:B------:R-:W0:Y:S01]  /*00c0*/  S2UR UR5, SR_CgaCtaId ;  /* 0x00000000000579c3 */ /* 0x000e220000008800 */
[----:B------:R-:W-:Y:S02]  /*00d0*/  UMOV UR4, 0x400 ;  /* 0x0000040000047882 */ /* 0x000fe40000000000 */
[----:B0-----:R-:W-:-:S06]  /*00e0*/  ULEA UR4, UR5, UR4, 0x18 ;  /* 0x0000000405047291 */ /* 0x001fcc000f8ec0ff */
[----:B------:R-:W-:-:S05]  /*00f0*/  LEA R5, R4, UR4, 0x2 ;  /* 0x0000000404057c11 */ /* 0x000fca000f8e10ff */
[----:B--2---:R-:W-:Y:S01]  /*0100*/  STS [R5], R0 ;  /* 0x0000000005007388 */ /* 0x004fe20000000800 */
[----:B------:R-:W-:Y:S06]  /*0110*/  BAR.SYNC.DEFER_BLOCKING 0x0 ;  /* 0x0000000000007b1d */ /* 0x000fec0000010000 */
[----:B------:R-:W0:Y:S02]  /*0120*/  LDS R4, [R5] ;  /* 0x0000000005047984 */ /* 0x000e240000000800 */
[----:B0-----:R-:W-:-:S05]  /*0130*/  FADD R7, R4, R4 ;  /* 0x0000000404077221 */ /* 0x001fca0000000000 */
[----:B------:R-:W-:Y:S01]  /*0140*/  STG.E desc[UR6][R2.64], R7 ;  /* 0x0000000702007986 */ /* 0x000fe2000c101906 */
[----:B------:R-:W-:Y:S05]  /*0150*/  EXIT ;  /* 0x000000000000794d */ /* 0x000fea0003800000 */
.L_x_0:
[----:B------:R-:W-:-:S00]  /*0160*/  BRA `(.L_x_0) ;  /* 0xfffffffc00fc7947 */ /* 0x000fc0000383ffff */
[----:B------:R-:W-:-:S00]  /*0170*/  NOP ;  /* 0x0000000000007918 */ /* 0x000fc00000000000 */
        /* <DEDUP_REMOVED lines=8> */
.L_x_39:


//--------------------- .text._Z17kernel_heavy_regsPfi --------------------------
	.section	.text._Z17kernel_heavy_regsPfi,"ax",@progbits
	.align	128
        .global         _Z17kernel_heavy_regsPfi
        .type           _Z17kernel_heavy_regsPfi,@function
        .size           _Z17kernel_heavy_regsPfi,(.L_x_38 - _Z17kernel_heavy_regsPfi)
        .other          _Z17kernel_heavy_regsPfi,@"STO_CUDA_ENTRY STV_DEFAULT"
_Z17kernel_heavy_regsPfi:
.text._Z17kernel_heavy_regsPfi:
[----:B------:R-:W-:Y:S08]  /*0000*/  LDC R1, c[0x0][0x37c] ;  /* 0x0000df00ff017b82 */ /* 0x000ff00000000800 */
[----:B------:R-:W0:Y:S01]  /*0010*/  LDC R4, c[0x0][0x388] ;  /* 0x0000e200ff047b82 */ /* 0x000e220000000800 */
[----:B------:R-:W1:Y:S01]  /*0020*/  S2R R3, SR_TID.X ;  /* 0x0000000000037919 */ /* 0x000e620000002100 */
[----:B------:R-:W2:Y:S06]  /*0030*/  LDCU.64 UR6, c[0x0][0x358] ;  /* 0x00006b00ff0677ac */ /* 0x000eac0008000a00 */
[----:B------:R-:W1:Y:S08]  /*0040*/  S2UR UR4, SR_CTAID.X ;  /* 0x00000000000479c3 */ /* 0x000e700000002500 */
[----:B------:R-:W1:Y:S01]  /*0050*/  LDC R2, c[0x0][0x360] ;  /* 0x0000d800ff027b82 */ /* 0x000e620000000800 */
[----:B0-----:R-:W-:-:S04]  /*0060*/  IABS R5, R4 ;  /* 0x0000000400057213 */ /* 0x001fc80000000000 */
[----:B------:R-:W0:Y:S01]  /*0070*/  I2F.RP R0, R5 ;  /* 0x0000000500007306 */ /* 0x000e220000209400 */
[----:B-1----:R-:W-:-:S07]  /*0080*/  IMAD R3, R2, UR4, R3 ;  /* 0x0000000402037c24 */ /* 0x002fce000f8e0203 */
[----:B0-----:R-:W0:Y:S01]  /*0090*/  MUFU.RCP R0, R0 ;  /* 0x0000000000007308 */ /* 0x001e220000001000 */
[----:B------:R-:W-:Y:S01]  /*00a0*/  ISETP.GE.AND P2, PT, R3, RZ, PT ;  /* 0x000000ff0300720c */ /* 0x000fe20003f46270 */
[----:B0-----:R-:W-:Y:S01]  /*00b0*/  VIADD R6, R0, 0xffffffe ;  /* 0x0ffffffe00067836 */ /* 0x001fe20000000000 */
[----:B------:R-:W-:-:S05]  /*00c0*/  IABS R0, R3 ;  /* 0x0000000300007213 */ /* 0x000fca0000000000 */
[----:B------:R0:W1:Y:S02]  /*00d0*/  F2I.FTZ.U32.TRUNC.NTZ R7, R6 ;  /* 0x0000000600077305 */ /* 0x000064000021f000 */
[----:B0-----:R-:W-:Y:S02]  /*00e0*/  HFMA2 R6, -RZ, RZ, 0, 0 ;  /* 0x00000000ff067431 */ /* 0x001fe400000001ff */
[----:B-1----:R-:W-:-:S04]  /*00f0*/  IMAD.MOV R8, RZ, RZ, -R7 ;  /* 0x000000ffff087224 */ /* 0x002fc800078e0a07 */
[----:B------:R-:W-:-:S04]  /*0100*/  IMAD R9, R8, R5, RZ ;  /* 0x0000000508097224 */ /* 0x000fc800078e02ff */
[----:B------:R-:W-:Y:S02]  /*0110*/  IMAD.HI.U32 R7, R7, R9, R6 ;  /* 0x0000000907077227 */ /* 0x000fe400078e0006 */
[----:B------:R-:W0:Y:S04]  /*0120*/  LDC.64 R8, c[0x0][0x380] ;  /* 0x0000e000ff087b82 */ /* 0x000e280000000a00 */
[----:B------:R-:W-:-:S04]  /*0130*/  IMAD.HI.U32 R7, R7, R0, RZ ;  /* 0x0000000007077227 */ /* 0x000fc800078e00ff */
[----:B------:R-:W-:-:S04]  /*0140*/  IMAD.MOV R7, RZ, RZ, -R7 ;  /* 0x000000ffff077224 */ /* 0x000fc800078e0a07 */
[----:B------:R-:W-:-:S05]  /*0150*/  IMAD R0, R5, R7, R0 ;  /* 0x0000000705007224 */ /* 0x000fca00078e0200 */
[----:B------:R-:W-:-:S13]  /*0160*/  ISETP.GT.U32.AND P0, PT, R5, R0, PT ;  /* 0x000000000500720c */ /* 0x000fda0003f04070 */
[----:B------:R-:W-:Y:S01]  /*0170*/  @!P0 IMAD.IADD R0, R0, 0x1, -R5 ;  /* 0x0000000100008824 */ /* 0x000fe200078e0a05 */
[----:B------:R-:W-:-:S04]  /*0180*/  ISETP.NE.AND P0, PT, R4, RZ, PT ;  /* 0x000000ff0400720c */ /* 0x000fc80003f05270 */
[----:B------:R-:W-:-:S13]  /*0190*/  ISETP.GT.U32.AND P1, PT, R5, R0, PT ;  /* 0x000000000500720c */ /* 0x000fda0003f24070 */
[----:B------:R-:W-:-:S05]  /*01a0*/  @!P1 IADD3 R0, PT, PT, R0, -R5, RZ ;  /* 0x8000000500009210 */ /* 0x000fca0007ffe0ff */
[----:B------:R-:W-:Y:S01]  /*01b0*/  @!P2 IMAD.MOV R0, RZ, RZ, -R0 ;  /* 0x000000ffff00a224 */ /* 0x000fe200078e0a00 */
[----:B------:R-:W-:-:S05]  /*01c0*/  @!P0 LOP3.LUT R0, RZ, R4, RZ, 0x33, !PT ;  /* 0x00000004ff008212 */ /* 0x000fca00078e33ff */
[----:B0-----:R-:W-:-:S05]  /*01d0*/  IMAD.WIDE R8, R0, 0x4, R8 ;  /* 0x0000000400087825 */ /* 0x001fca00078e0208 */
[----:B--2---:R-:W2:Y:S01]  /*01e0*/  LDG.E R5, desc[UR6][R8.64] ;  /* 0x0000000608057981 */ /* 0x004ea2000c1e1900 */
[----:B------:R-:W0:Y:S01]  /*01f0*/  LDCU UR4, c[0x0][0x370] ;  /* 0x00006e00ff0477ac */ /* 0x000e220008000800 */
[----:B------:R-:W-:Y:S01]  /*0200*/  BSSY.RECONVERGENT B0, `(.L_x_1) ;  /* 0x000006b000007945 */ /* 0x000fe20003800200 */
[----:B0-----:R-:W-:Y:S02]  /*0210*/  IMAD R2, R2, UR4, RZ ;  /* 0x0000000402027c24 */ /* 0x001fe4000f8e02ff */
[C---:B--2---:R-:W-:Y:S01]  /*0220*/  FMUL R0, R5.reuse, 0.63661974668502807617 ;  /* 0x3f22f98305007820 */ /* 0x044fe20000400000 */
[----:B------:R-:W-:-:S05]  /*0230*/  FSETP.GE.AND P0, PT, |R5|, 105615, PT ;  /* 0x47ce47800500780b */ /* 0x000fca0003f06200 */
[----:B------:R-:W0:Y:S02]  /*0240*/  F2I.NTZ R0, R0 ;  /* 0x0000000000007305 */ /* 0x000e240000203100 */
[----:B0-----:R-:W-:-:S05]  /*0250*/  I2FP.F32.S32 R6, R0 ;  /* 0x0000000000067245 */ /* 0x001fca0000201400 */
[----:B------:R-:W-:-:S04]  /*0260*/  FFMA R7, R6, -1.5707962512969970703, R5 ;  /* 0xbfc90fda06077823 */ /* 0x000fc80000000005 */
[----:B------:R-:W-:-:S04]  /*0270*/  FFMA R7, R6, -7.5497894158615963534e-08, R7 ;  /* 0xb3a2216806077823 */ /* 0x000fc80000000007 */
[----:B------:R-:W-:Y:S01]  /*0280*/  FFMA R6, R6, -5.3903029534742383927e-15, R7 ;  /* 0xa7c234c506067823 */ /* 0x000fe20000000007 */
[----:B------:R-:W-:-:S04]  /*0290*/  IMAD.MOV.U32 R7, RZ, RZ, R0 ;  /* 0x000000ffff077224 */ /* 0x000fc800078e0000 */
[----:B------:R-:W-:Y:S01]  /*02a0*/  MOV R10, R6 ;  /* 0x00000006000a7202 */ /* 0x000fe20000000f00 */
[----:B------:R-:W-:Y:S06]  /*02b0*/  @!P0 BRA `(.L_x_2) ;  /* 0x00000004007c8947 */ /* 0x000fec0003800000 */
[----:B------:R-:W-:-:S13]  /*02c0*/  FSETP.NEU.AND P0, PT, |R5|, +INF , PT ;  /* 0x7f8000000500780b */ /* 0x000fda0003f0d200 */
[----:B------:R-:W-:Y:S01]  /*02d0*/  @!P0 FMUL R10, RZ, R5 ;  /* 0x00000005ff0a8220 */ /* 0x000fe20000400000 */
[----:B------:R-:W-:Y:S01]  /*02e0*/  @!P0 IMAD.MOV.U32 R0, RZ, RZ, RZ ;  /* 0x000000ffff008224 */ /* 0x000fe200078e00ff */
[----:B------:R-:W-:Y:S06]  /*02f0*/  @!P0 BRA `(.L_x_2) ;  /* 0x00000004006c8947 */ /* 0x000fec0003800000 */
[----:B------:R-:W-:Y:S02]  /*0300*/  IMAD.SHL.U32 R0, R5, 0x100, RZ ;  /* 0x0000010005007824 */ /* 0x000fe400078e00ff */
[----:B------:R-:W-:Y:S02]  /*0310*/  HFMA2 R9, -RZ, RZ, 0, 0 ;  /* 0x00000000ff097431 */ /* 0x000fe400000001ff */
[----:B------:R-:W-:Y:S01]  /*0320*/  IMAD.MOV.U32 R14, RZ, RZ, RZ ;  /* 0x000000ffff0e7224 */ /* 0x000fe200078e00ff */
[----:B------:R-:W0:Y:S01]  /*0330*/  LDCU.64 UR8, c[0x4][URZ] ;  /* 0x01000000ff0877ac */ /* 0x000e220008000a00 */
[----:B------:R-:W-:Y:S01]  /*0340*/  LOP3.LUT R21, R0, 0x80000000, RZ, 0xfc, !PT ;  /* 0x8000000000157812 */ /* 0x000fe200078efcff */
[----:B------:R-:W-:Y:S01]  /*0350*/  UMOV UR5, URZ ;  /* 0x000000ff00057c82 */ /* 0x000fe20008000000 */
[----:B------:R-:W-:-:S05]  /*0360*/  UMOV UR4, URZ ;  /* 0x000000ff00047c82 */ /* 0x000fca0008000000 */
.L_x_3:
[----:B0-----:R-:W-:Y:S01]  /*0370*/  IMAD.U32 R12, RZ, RZ, UR8 ;  /* 0x00000008ff0c7e24 */ /* 0x001fe2000f8e00ff */
[----:B------:R-:W-:-:S05]  /*0380*/  MOV R13, UR9 ;  /* 0x00000009000d7c02 */ /* 0x000fca0008000f00 */
[----:B------:R-:W2:Y:S01]  /*0390*/  LDG.E.CONSTANT R10, desc[UR6][R12.64] ;  /* 0x000000060c0a7981 */ /* 0x000ea2000c1e9900 */
[----:B------:R-:W-:Y:S01]  /*03a0*/  UIADD3 UR4, UPT, UPT, UR4, 0x1, URZ ;  /* 0x0000000104047890 */ /* 0x000fe2000fffe0ff */
[C---:B------:R-:W-:Y:S01]  /*03b0*/  ISETP.EQ.AND P0, PT, R14.reuse, RZ, PT ;  /* 0x000000ff0e00720c */ /* 0x040fe20003f02270 */
[----:B------:R-:W-:Y:S01]  /*03c0*/  UIADD3 UR8, UP1, UPT, UR8, 0x4, URZ ;  /* 0x0000000408087890 */ /* 0x000fe2000ff3e0ff */
[C---:B------:R-:W-:Y:S01]  /*03d0*/  ISETP.EQ.AND P1, PT, R14.reuse, 0x4, PT ;  /* 0x000000040e00780c */ /* 0x040fe20003f22270 */
[----:B------:R-:W-:Y:S01]  /*03e0*/  UISETP.NE.AND UP0, UPT, UR4, 0x6, UPT ;  /* 0x000000060400788c */ /* 0x000fe2000bf05270 */
[C---:B------:R-:W-:Y:S01]  /*03f0*/  ISETP.EQ.AND P2, PT, R14.reuse, 0x8, PT ;  /* 0x000000080e00780c */ /* 0x040fe20003f42270 */
[----:B------:R-:W-:Y:S01]  /*0400*/  UIADD3.X UR9, UPT, UPT, URZ, UR9, URZ, UP1, !UPT ;  /* 0x00000009ff097290 */ /* 0x000fe20008ffe4ff */
[C---:B------:R-:W-:Y:S02]  /*0410*/  ISETP.EQ.AND P3, PT, R14.reuse, 0xc, PT ;  /* 0x0000000c0e00780c */ /* 0x040fe40003f62270 */
[----:B------:R-:W-:-:S02]  /*0420*/  ISETP.EQ.AND P4, PT, R14, 0x10, PT ;  /* 0x000000100e00780c */ /* 0x000fc40003f82270 */
[C---:B------:R-:W-:Y:S01]  /*0430*/  ISETP.EQ.AND P5, PT, R14.reuse, 0x14, PT ;  /* 0x000000140e00780c */ /* 0x040fe20003fa2270 */
[----:B------:R-:W-:Y:S02]  /*0440*/  VIADD R14, R14, 0x4 ;  /* 0x000000040e0e7836 */ /* 0x000fe40000000000 */
[----:B--2---:R-:W-:-:S03]  /*0450*/  IMAD.WIDE.U32 R10, R10, R21, RZ ;  /* 0x000000150a0a7225 */ /* 0x004fc600078e00ff */
[----:B------:R-:W-:-:S04]  /*0460*/  IADD3 R0, P6, PT, R10, R9, RZ ;  /* 0x000000090a007210 */ /* 0x000fc80007fde0ff */
[----:B------:R-:W-:Y:S01]  /*0470*/  IADD3.X R9, PT, PT, R11, UR5, RZ, P6, !PT ;  /* 0x000000050b097c10 */ /* 0x000fe2000b7fe4ff */
[--C-:B------:R-:W-:Y:S01]  /*0480*/  @P0 IMAD.MOV.U32 R8, RZ, RZ, R0.reuse ;  /* 0x000000ffff080224 */ /* 0x100fe200078e0000 */
[-C--:B------:R-:W-:Y:S01]  /*0490*/  @P2 MOV R17, R0.reuse ;  /* 0x0000000000112202 */ /* 0x080fe20000000f00 */
[--C-:B------:R-:W-:Y:S01]  /*04a0*/  @P1 IMAD.MOV.U32 R16, RZ, RZ, R0.reuse ;  /* 0x000000ffff101224 */ /* 0x100fe200078e0000 */
[----:B------:R-:W-:Y:S01]  /*04b0*/  @P5 MOV R15, R0 ;  /* 0x00000000000f5202 */ /* 0x000fe20000000f00 */
[--C-:B------:R-:W-:Y:S02]  /*04c0*/  @P3 IMAD.MOV.U32 R18, RZ, RZ, R0.reuse ;  /* 0x000000ffff123224 */ /* 0x100fe400078e0000 */
[----:B------:R-:W-:Y:S01]  /*04d0*/  @P4 IMAD.MOV.U32 R19, RZ, RZ, R0 ;  /* 0x000000ffff134224 */ /* 0x000fe200078e0000 */
[----:B------:R-:W-:Y:S06]  /*04e0*/  BRA.U UP0, `(.L_x_3) ;  /* 0xfffffffd00a07547 */ /* 0x000fec000b83ffff */
[----:B------:R-:W-:Y:S01]  /*04f0*/  SHF.R.U32.HI R10, RZ, 0x17, R5 ;  /* 0x00000017ff0a7819 */ /* 0x000fe20000011605 */
[----:B------:R-:W-:Y:S03]  /*0500*/  BSSY.RECONVERGENT B1, `(.L_x_4) ;  /* 0x0000028000017945 */ /* 0x000fe60003800200 */
[C---:B------:R-:W-:Y:S02]  /*0510*/  LOP3.LUT R0, R10.reuse, 0xe0, RZ, 0xc0, !PT ;  /* 0x000000e00a007812 */ /* 0x040fe400078ec0ff */
[----:B------:R-:W-:-:S03]  /*0520*/  LOP3.LUT P6, RZ, R10, 0x1f, RZ, 0xc0, !PT ;  /* 0x0000001f0aff7812 */ /* 0x000fc600078cc0ff */
[----:B------:R-:W-:-:S05]  /*0530*/  VIADD R0, R0, 0xffffff80 ;  /* 0xffffff8000007836 */ /* 0x000fca0000000000 */
[----:B------:R-:W-:-:S04]  /*0540*/  SHF.R.U32.HI R0, RZ, 0x5, R0 ;  /* 0x00000005ff007819 */ /* 0x000fc80000011600 */
[----:B------:R-:W-:-:S04]  /*0550*/  LEA R13, -R0, RZ, 0x2 ;  /* 0x000000ff000d7211 */ /* 0x000fc800078e11ff */
[C---:B------:R-:W-:Y:S02]  /*0560*/  ISETP.EQ.AND P3, PT, R13.reuse, -0x18, PT ;  /* 0xffffffe80d00780c */ /* 0x040fe40003f62270 */
[C---:B------:R-:W-:Y:S02]  /*0570*/  ISETP.EQ.AND P4, PT, R13.reuse, -0x14, PT ;  /* 0xffffffec0d00780c */ /* 0x040fe40003f82270 */
[C---:B------:R-:W-:Y:S02]  /*0580*/  ISETP.EQ.AND P2, PT, R13.reuse, -0x10, PT ;  /* 0xfffffff00d00780c */ /* 0x040fe40003f42270 */
[C---:B------:R-:W-:Y:S02]  /*0590*/  ISETP.EQ.AND P1, PT, R13.reuse, -0xc, PT ;  /* 0xfffffff40d00780c */ /* 0x040fe40003f22270 */
[C---:B------:R-:W-:Y:S02]  /*05a0*/  ISETP.EQ.AND P0, PT, R13.reuse, -0x8, PT ;  /* 0xfffffff80d00780c */ /* 0x040fe40003f02270 */
[----:B------:R-:W-:-:S03]  /*05b0*/  ISETP.EQ.AND P5, PT, R13, RZ, PT ;  /* 0x000000ff0d00720c */ /* 0x000fc60003fa2270 */
[--C-:B------:R-:W-:Y:S01]  /*05c0*/  @P3 IMAD.MOV.U32 R0, RZ, RZ, R8.reuse ;  /* 0x000000ffff003224 */ /* 0x100fe200078e0008 */
[C---:B------:R-:W-:Y:S01]  /*05d0*/  ISETP.EQ.AND P3, PT, R13.reuse, -0x4, PT ;  /* 0xfffffffc0d00780c */ /* 0x040fe20003f62270 */
[----:B------:R-:W-:Y:S01]  /*05e0*/  @P4 IMAD.MOV.U32 R11, RZ, RZ, R8 ;  /* 0x000000ffff0b4224 */ /* 0x000fe200078e0008 */
[----:B------:R-:W-:Y:S01]  /*05f0*/  @P4 MOV R0, R16 ;  /* 0x0000001000004202 */ /* 0x000fe20000000f00 */
[----:B------:R-:W-:Y:S01]  /*0600*/  @P2 IMAD.MOV.U32 R11, RZ, RZ, R16 ;  /* 0x000000ffff0b2224 */ /* 0x000fe200078e0010 */
[----:B------:R-:W-:Y:S01]  /*0610*/  ISETP.EQ.AND P4, PT, R13, 0x4, PT ;  /* 0x000000040d00780c */ /* 0x000fe20003f82270 */
[----:B------:R-:W-:Y:S01]  /*0620*/  @P2 IMAD.MOV.U32 R0, RZ, RZ, R17 ;  /* 0x000000ffff002224 */ /* 0x000fe200078e0011 */
[----:B------:R-:W-:Y:S01]  /*0630*/  @P1 MOV R11, R17 ;  /* 0x00000011000b1202 */ /* 0x000fe20000000f00 */
[--C-:B------:R-:W-:Y:S01]  /*0640*/  @P1 IMAD.MOV.U32 R0, RZ, RZ, R18.reuse ;  /* 0x000000ffff001224 */ /* 0x100fe200078e0012 */
[----:B------:R-:W-:Y:S01]  /*0650*/  @P0 MOV R0, R19 ;  /* 0x0000001300000202 */ /* 0x000fe20000000f00 */
[----:B------:R-:W-:-:S04]  /*0660*/  @P0 IMAD.MOV.U32 R11, RZ, RZ, R18 ;  /* 0x000000ffff0b0224 */ /* 0x000fc800078e0012 */
[----:B------:R-:W-:Y:S01]  /*0670*/  @P3 IMAD.MOV.U32 R11, RZ, RZ, R19 ;  /* 0x000000ffff0b3224 */ /* 0x000fe200078e0013 */
[----:B------:R-:W-:Y:S01]  /*0680*/  @P5 MOV R11, R15 ;  /* 0x0000000f000b5202 */ /* 0x000fe20000000f00 */
[----:B------:R-:W-:Y:S02]  /*0690*/  @P3 IMAD.MOV.U32 R0, RZ, RZ, R15 ;  /* 0x000000ffff003224 */ /* 0x000fe400078e000f */
[--C-:B------:R-:W-:Y:S02]  /*06a0*/  @P5 IMAD.MOV.U32 R0, RZ, RZ, R9.reuse ;  /* 0x000000ffff005224 */ /* 0x100fe400078e0009 */
[----:B------:R-:W-:Y:S01]  /*06b0*/  @P4 IMAD.MOV.U32 R11, RZ, RZ, R9 ;  /* 0x000000ffff0b4224 */ /* 0x000fe200078e0009 */
[----:B------:R-:W-:Y:S06]  /*06c0*/  @!P6 BRA `(.L_x_5) ;  /* 0x00000000002ce947 */ /* 0x000fec0003800000 */
[----:B------:R-:W-:Y:S01]  /*06d0*/  @P2 MOV R12, R8 ;  /* 0x00000008000c2202 */ /* 0x000fe20000000f00 */
[----:B------:R-:W-:Y:S01]  /*06e0*/  @P1 IMAD.MOV.U32 R12, RZ, RZ, R16 ;  /* 0x000000ffff0c1224 */ /* 0x000fe200078e0010 */
[----:B------:R-:W-:Y:S01]  /*06f0*/  LOP3.LUT R10, R10, 0x1f, RZ, 0xc0, !PT ;  /* 0x0000001f0a0a7812 */ /* 0x000fe200078ec0ff */
[----:B------:R-:W-:Y:S01]  /*0700*/  @P0 IMAD.MOV.U32 R12, RZ, RZ, R17 ;  /* 0x000000ffff0c0224 */ /* 0x000fe200078e0011 */
[----:B------:R-:W-:Y:S02]  /*0710*/  ISETP.EQ.AND P0, PT, R13, 0x8, PT ;  /* 0x000000080d00780c */ /* 0x000fe40003f02270 */
[----:B------:R-:W-:Y:S01]  /*0720*/  @P3 MOV R12, R18 ;  /* 0x00000012000c3202 */ /* 0x000fe20000000f00 */
[----:B------:R-:W-:Y:S01]  /*0730*/  @P5 IMAD.MOV.U32 R12, RZ, RZ, R19 ;  /* 0x000000ffff0c5224 */ /* 0x000fe200078e0013 */
[----:B------:R-:W-:Y:S01]  /*0740*/  SHF.L.W.U32.HI R0, R11, R10, R0 ;  /* 0x0000000a0b007219 */ /* 0x000fe20000010e00 */
[----:B------:R-:W-:-:S08]  /*0750*/  @P4 IMAD.MOV.U32 R12, RZ, RZ, R15 ;  /* 0x000000ffff0c4224 */ /* 0x000fd000078e000f */
[----:B------:R-:W-:-:S04]  /*0760*/  @P0 MOV R12, R9 ;  /* 0x00000009000c0202 */ /* 0x000fc80000000f00 */
[----:B------:R-:W-:-:S07]  /*0770*/  SHF.L.W.U32.HI R11, R12, R10, R11 ;  /* 0x0000000a0c0b7219 */ /* 0x000fce0000010e0b */
.L_x_5:
[----:B------:R-:W-:Y:S05]  /*0780*/  BSYNC.RECONVERGENT B1 ;  /* 0x0000000000017941 */ /* 0x000fea0003800200 */
.L_x_4:
[C-C-:B------:R-:W-:Y:S01]  /*0790*/  SHF.L.W.U32.HI R9, R11.reuse, 0x2, R0.reuse ;  /* 0x000000020b097819 */ /* 0x140fe20000010e00 */
[----:B------:R-:W-:Y:S01]  /*07a0*/  IMAD.SHL.U32 R11, R11, 0x4, RZ ;  /* 0x000000040b0b7824 */ /* 0x000fe200078e00ff */
[----:B------:R-:W-:Y:S01]  /*07b0*/  UMOV UR4, 0x54442d19 ;  /* 0x54442d1900047882 */ /* 0x000fe20000000000 */
[----:B------:R-:W-:Y:S01]  /*07c0*/  UMOV UR5, 0x3bf921fb ;  /* 0x3bf921fb00057882 */ /* 0x000fe20000000000 */
[----:B------:R-:W-:Y:S02]  /*07d0*/  SHF.R.S32.HI R12, RZ, 0x1f, R9 ;  /* 0x0000001fff0c7819 */ /* 0x000fe40000011409 */
[----:B------:R-:W-:Y:S02]  /*07e0*/  SHF.R.U32.HI R0, RZ, 0x1e, R0 ;  /* 0x0000001eff007819 */ /* 0x000fe40000011600 */
[C---:B------:R-:W-:Y:S02]  /*07f0*/  LOP3.LUT R10, R12.reuse, R11, RZ, 0x3c, !PT ;  /* 0x0000000b0c0a7212 */ /* 0x040fe400078e3cff */
[----:B------:R-:W-:-:S02]  /*0800*/  LOP3.LUT R11, R12, R9, RZ, 0x3c, !PT ;  /* 0x000000090c0b7212 */ /* 0x000fc400078e3cff */
[----:B------:R-:W-:Y:S02]  /*0810*/  ISETP.GE.AND P0, PT, R5, RZ, PT ;  /* 0x000000ff0500720c */ /* 0x000fe40003f06270 */
[C---:B------:R-:W-:Y:S02]  /*0820*/  LEA.HI R0, R9.reuse, R0, RZ, 0x1 ;  /* 0x0000000009007211 */ /* 0x040fe400078f08ff */
[----:B------:R-:W0:Y:S01]  /*0830*/  I2F.F64.S64 R10, R10 ;  /* 0x0000000a000a7312 */ /* 0x000e220000301c00 */
[----:B------:R-:W-:Y:S02]  /*0840*/  LOP3.LUT R14, R9, R5, RZ, 0x3c, !PT ;  /* 0x00000005090e7212 */ /* 0x000fe400078e3cff */
[----:B------:R-:W-:Y:S02]  /*0850*/  IMAD.MOV R9, RZ, RZ, -R0 ;  /* 0x000000ffff097224 */ /* 0x000fe400078e0a00 */
[----:B------:R-:W-:-:S04]  /*0860*/  ISETP.GE.AND P1, PT, R14, RZ, PT ;  /* 0x000000ff0e00720c */ /* 0x000fc80003f26270 */
[----:B------:R-:W-:Y:S01]  /*0870*/  @!P0 MOV R0, R9 ;  /* 0x0000000900008202 */ /* 0x000fe20000000f00 */
[----:B0-----:R-:W-:-:S10]  /*0880*/  DMUL R12, R10, UR4 ;  /* 0x000000040a0c7c28 */ /* 0x001fd40008000000 */
[----:B------:R-:W0:Y:S02]  /*0890*/  F2F.F32.F64 R12, R12 ;  /* 0x0000000c000c7310 */ /* 0x000e240000301000 */
[----:B0-----:R-:W-:-:S07]  /*08a0*/  FSEL R10, -R12, R12, !P1 ;  /* 0x0000000c0c0a7208 */ /* 0x001fce0004800100 */
.L_x_2:
[----:B------:R-:W-:Y:S05]  /*08b0*/  BSYNC.RECONVERGENT B0 ;  /* 0x0000000000007941 */ /* 0x000fea0003800200 */
.L_x_1:
[----:B------:R-:W-:Y:S02]  /*08c0*/  IMAD.MOV.U32 R9, RZ, RZ, 0x37cbac00 ;  /* 0x37cbac00ff097424 */ /* 0x000fe400078e00ff */
[----:B------:R-:W-:Y:S01]  /*08d0*/  FMUL R11, R10, R10 ;  /* 0x0000000a0a0b7220 */ /* 0x000fe20000400000 */
[C---:B------:R-:W-:Y:S01]  /*08e0*/  LOP3.LUT R13, R0.reuse, 0x1, RZ, 0xc0, !PT ;  /* 0x00000001000d7812 */ /* 0x040fe200078ec0ff */
[----:B------:R-:W-:Y:S01]  /*08f0*/  IMAD.MOV.U32 R14, RZ, RZ, 0x3d2aaabb ;  /* 0x3d2aaabbff0e7424 */ /* 0x000fe200078e00ff */
[----:B------:R-:W-:Y:S01]  /*0900*/  MOV R21, 0x3effffff ;  /* 0x3effffff00157802 */ /* 0x000fe20000000f00 */
[----:B------:R-:W-:Y:S01]  /*0910*/  FFMA R12, R11, R9, -0.0013887860113754868507 ;  /* 0xbab607ed0b0c7423 */ /* 0x000fe20000000009 */
[----:B------:R-:W-:Y:S01]  /*0920*/  ISETP.NE.U32.AND P0, PT, R13, 0x1, PT ;  /* 0x000000010d00780c */ /* 0x000fe20003f05070 */
[----:B------:R-:W-:Y:S01]  /*0930*/  BSSY.RECONVERGENT B0, `(.L_x_6) ;  /* 0x000006d000007945 */ /* 0x000fe20003800200 */
[----:B------:R-:W-:Y:S02]  /*0940*/  LOP3.LUT P1, RZ, R0, 0x2, RZ, 0xc0, !PT ;  /* 0x0000000200ff7812 */ /* 0x000fe4000782c0ff */
[----:B------:R-:W-:-:S02]  /*0950*/  FSEL R12, R12, -0.00019574658654164522886, !P0 ;  /* 0xb94d41530c0c7808 */ /* 0x000fc40004000000 */
[----:B------:R-:W-:Y:S02]  /*0960*/  FSEL R14, R14, 0.0083327032625675201416, !P0 ;  /* 0x3c0885e40e0e7808 */ /* 0x000fe40004000000 */
[----:B------:R-:W-:Y:S01]  /*0970*/  FSEL R0, R10, 1, P0 ;  /* 0x3f8000000a007808 */ /* 0x000fe20000000000 */
[----:B------:R-:W-:Y:S01]  /*0980*/  IMAD.MOV.U32 R10, RZ, RZ, R6 ;  /* 0x000000ffff0a7224 */ /* 0x000fe200078e0006 */
[----:B------:R-:W-:Y:S01]  /*0990*/  FSEL R21, -R21, -0.16666662693023681641, !P0 ;  /* 0xbe2aaaa815157808 */ /* 0x000fe20004000100 */
[----:B------:R-:W-:Y:S01]  /*09a0*/  FFMA R12, R11, R12, R14 ;  /* 0x0000000c0b0c7223 */ /* 0x000fe2000000000e */
[----:B------:R-:W-:Y:S01]  /*09b0*/  FSETP.GE.AND P0, PT, |R5|, 105615, PT ;  /* 0x47ce47800500780b */ /* 0x000fe20003f06200 */
[C---:B------:R-:W-:Y:S02]  /*09c0*/  FFMA R13, R11.reuse, R0, RZ ;  /* 0x000000000b0d7223 */ /* 0x040fe400000000ff */
[----:B------:R-:W-:-:S04]  /*09d0*/  FFMA R12, R11, R12, R21 ;  /* 0x0000000c0b0c7223 */ /* 0x000fc80000000015 */
[----:B------:R-:W-:Y:S01]  /*09e0*/  FFMA R14, R13, R12, R0 ;  /* 0x0000000c0d0e7223 */ /* 0x000fe20000000000 */
[----:B------:R-:W-:-:S03]  /*09f0*/  IMAD.MOV.U32 R0, RZ, RZ, R7 ;  /* 0x000000ffff007224 */ /* 0x000fc600078e0007 */
[----:B------:R-:W-:Y:S02]  /*0a00*/  @P1 FADD R14, RZ, -R14 ;  /* 0x8000000eff0e1221 */ /* 0x000fe40000000000 */
[----:B------:R-:W-:Y:S05]  /*0a10*/  @!P0 BRA `(.L_x_7) ;  /* 0x0000000400788947 */ /* 0x000fea0003800000 */
[----:B------:R-:W-:-:S13]  /*0a20*/  FSETP.NEU.AND P0, PT, |R5|, +INF , PT ;  /* 0x7f8000000500780b */ /* 0x000fda0003f0d200 */
[----:B------:R-:W-:Y:S01]  /*0a30*/  @!P0 FMUL R10, RZ, R5 ;  /* 0x00000005ff0a8220 */ /* 0x000fe20000400000 */
[----:B------:R-:W-:Y:S01]  /*0a40*/  @!P0 MOV R0, RZ ;  /* 0x000000ff00008202 */ /* 0x000fe20000000f00 */
[----:B------:R-:W-:Y:S06]  /*0a50*/  @!P0 BRA `(.L_x_7) ;  /* 0x0000000400688947 */ /* 0x000fec0003800000 */
[----:B------:R-:W-:Y:S01]  /*0a60*/  IMAD.SHL.U32 R0, R5, 0x100, RZ ;  /* 0x0000010005007824 */ /* 0x000fe200078e00ff */
[----:B------:R-:W-:Y:S01]  /*0a70*/  CS2R R20, SRZ ;  /* 0x0000000000147805 */ /* 0x000fe2000001ff00 */
[----:B------:R-:W0:Y:S03]  /*0a80*/  LDCU.64 UR8, c[0x4][URZ] ;  /* 0x01000000ff0877ac */ /* 0x000e260008000a00 */
[----:B------:R-:W-:Y:S01]  /*0a90*/  LOP3.LUT R23, R0, 0x80000000, RZ, 0xfc, !PT ;  /* 0x8000000000177812 */ /* 0x000fe200078efcff */
[----:B------:R-:W-:Y:S01]  /*0aa0*/  UMOV UR5, URZ ;  /* 0x000000ff00057c82 */ /* 0x000fe20008000000 */
[----:B------:R-:W-:-:S05]  /*0ab0*/  UMOV UR4, URZ ;  /* 0x000000ff00047c82 */ /* 0x000fca0008000000 */
.L_x_8:
        /* <DEDUP_REMOVED lines=36> */
[----:B------:R-:W-:-:S03]  /*0d00*/  ISETP.EQ.AND P5, PT, R13, 0x4, PT ;  /* 0x000000040d00780c */ /* 0x000fc60003fa2270 */
[--C-:B------:R-:W-:Y:S01]  /*0d10*/  @P3 IMAD.MOV.U32 R0, RZ, RZ, R8.reuse ;  /* 0x000000ffff003224 */ /* 0x100fe200078e0008 */
[C---:B------:R-:W-:Y:S01]  /*0d20*/  ISETP.EQ.AND P3, PT, R13.reuse, -0x4, PT ;  /* 0xfffffffc0d00780c */ /* 0x040fe20003f62270 */
[----:B------:R-:W-:Y:S01]  /*0d30*/  @P4 IMAD.MOV.U32 R10, RZ, RZ, R8 ;  /* 0x000000ffff0a4224 */ /* 0x000fe200078e0008 */
[----:B------:R-:W-:Y:S01]  /*0d40*/  @P4 MOV R0, R16 ;  /* 0x0000001000004202 */ /* 0x000fe20000000f00 */
[----:B------:R-:W-:Y:S01]  /*0d50*/  @P2 IMAD.MOV.U32 R10, RZ, RZ, R16 ;  /* 0x000000ffff0a2224 */ /* 0x000fe200078e0010 */
[----:B------:R-:W-:Y:S01]  /*0d60*/  ISETP.EQ.AND P4, PT, R13, RZ, PT ;  /* 0x000000ff0d00720c */ /* 0x000fe20003f82270 */
[----:B------:R-:W-:Y:S01]  /*0d70*/  @P2 IMAD.MOV.U32 R0, RZ, RZ, R17 ;  /* 0x000000ffff002224 */ /* 0x000fe200078e0011 */
[----:B------:R-:W-:Y:S01]  /*0d80*/  @P1 MOV R10, R17 ;  /* 0x00000011000a1202 */ /* 0x000fe20000000f00 */
[--C-:B------:R-:W-:Y:S01]  /*0d90*/  @P1 IMAD.MOV.U32 R0, RZ, RZ, R18.reuse ;  /* 0x000000ffff001224 */ /* 0x100fe200078e0012 */
[----:B------:R-:W-:Y:S01]  /*0da0*/  @P0 MOV R0, R19 ;  /* 0x0000001300000202 */ /* 0x000fe20000000f00 */
[----:B------:R-:W-:-:S04]  /*0db0*/  @P0 IMAD.MOV.U32 R10, RZ, RZ, R18 ;  /* 0x000000ffff0a0224 */ /* 0x000fc800078e0012 */
[----:B------:R-:W-:Y:S02]  /*0dc0*/  @P3 IMAD.MOV.U32 R10, RZ, RZ, R19 ;  /* 0x000000ffff0a3224 */ /* 0x000fe400078e0013 */
[----:B------:R-:W-:Y:S02]  /*0dd0*/  @P3 IMAD.MOV.U32 R0, RZ, RZ, R15 ;  /* 0x000000ffff003224 */ /* 0x000fe400078e000f */
[----:B------:R-:W-:Y:S01]  /*0de0*/  @P4 MOV R10, R15 ;  /* 0x0000000f000a4202 */ /* 0x000fe20000000f00 */
[--C-:B------:R-:W-:Y:S02]  /*0df0*/  @P4 IMAD.MOV.U32 R0, RZ, RZ, R21.reuse ;  /* 0x000000ffff004224 */ /* 0x100fe400078e0015 */
[----:B------:R-:W-:Y:S01]  /*0e00*/  @P5 IMAD.MOV.U32 R10, RZ, RZ, R21 ;  /* 0x000000ffff0a5224 */ /* 0x000fe200078e0015 */
[----:B------:R-:W-:Y:S06]  /*0e10*/  @!P6 BRA `(.L_x_10) ;  /* 0x00000000002ce947 */ /* 0x000fec0003800000 */
[----:B------:R-:W-:Y:S01]  /*0e20*/  @P2 MOV R11, R8 ;  /* 0x00000008000b2202 */ /* 0x000fe20000000f00 */
[----:B------:R-:W-:Y:S02]  /*0e30*/  @P1 IMAD.MOV.U32 R11, RZ, RZ, R16 ;  /* 0x000000ffff0b1224 */ /* 0x000fe400078e0010 */
[----:B------:R-:W-:Y:S01]  /*0e40*/  @P0 IMAD.MOV.U32 R11, RZ, RZ, R17 ;  /* 0x000000ffff0b0224 */ /* 0x000fe200078e0011 */
[----:B------:R-:W-:Y:S02]  /*0e50*/  ISETP.EQ.AND P0, PT, R13, 0x8, PT ;  /* 0x000000080d00780c */ /* 0x000fe40003f02270 */
[----:B------:R-:W-:Y:S01]  /*0e60*/  @P3 MOV R11, R18 ;  /* 0x00000012000b3202 */ /* 0x000fe20000000f00 */
[----:B------:R-:W-:Y:S01]  /*0e70*/  @P4 IMAD.MOV.U32 R11, RZ, RZ, R19 ;  /* 0x000000ffff0b4224 */ /* 0x000fe200078e0013 */
[----:B------:R-:W-:Y:S01]  /*0e80*/  LOP3.LUT R13, R12, 0x1f, RZ, 0xc0, !PT ;  /* 0x0000001f0c0d7812 */ /* 0x000fe200078ec0ff */
[----:B------:R-:W-:-:S03]  /*0e90*/  @P5 IMAD.MOV.U32 R11, RZ, RZ, R15 ;  /* 0x000000ffff0b5224 */ /* 0x000fc600078e000f */
[----:B------:R-:W-:-:S05]  /*0ea0*/  SHF.L.W.U32.HI R0, R10, R13, R0 ;  /* 0x0000000d0a007219 */ /* 0x000fca0000010e00 */
[----:B------:R-:W-:-:S04]  /*0eb0*/  @P0 MOV R11, R21 ;  /* 0x00000015000b0202 */ /* 0x000fc80000000f00 */
[----:B------:R-:W-:-:S07]  /*0ec0*/  SHF.L.W.U32.HI R10, R11, R13, R10 ;  /* 0x0000000d0b0a7219 */ /* 0x000fce0000010e0a */
.L_x_10:
[----:B------:R-:W-:Y:S05]  /*0ed0*/  BSYNC.RECONVERGENT B1 ;  /* 0x0000000000017941 */ /* 0x000fea0003800200 */
.L_x_9:
[C---:B------:R-:W-:Y:S01]  /*0ee0*/  SHF.L.W.U32.HI R20, R10.reuse, 0x2, R0 ;  /* 0x000000020a147819 */ /* 0x040fe20000010e00 */
        /* <DEDUP_REMOVED lines=17> */
.L_x_7:
[----:B------:R-:W-:Y:S05]  /*1000*/  BSYNC.RECONVERGENT B0 ;  /* 0x0000000000007941 */ /* 0x000fea0003800200 */
.L_x_6:
[----:B------:R-:W-:Y:S01]  /*1010*/  FMUL R11, R10, R10 ;  /* 0x0000000a0a0b7220 */ /* 0x000fe20000400000 */
[----:B------:R-:W-:Y:S01]  /*1020*/  HFMA2 R13, -RZ, RZ, 1.541015625, -0.052001953125 ;  /* 0x3e2aaaa8ff0d7431 */ /* 0x000fe200000001ff */
[C---:B------:R-:W-:Y:S01]  /*1030*/  LOP3.LUT R12, R0.reuse, 0x1, RZ, 0xc0, !PT ;  /* 0x00000001000c7812 */ /* 0x040fe200078ec0ff */
[----:B------:R-:W-:Y:S02]  /*1040*/  IMAD.MOV.U32 R20, RZ, RZ, 0x3c0885e4 ;  /* 0x3c0885e4ff147424 */ /* 0x000fe400078e00ff */
[----:B------:R-:W-:Y:S01]  /*1050*/  FFMA R9, R11, R9, -0.0013887860113754868507 ;  /* 0xbab607ed0b097423 */ /* 0x000fe20000000009 */
[----:B------:R-:W-:Y:S01]  /*1060*/  VIADD R0, R0, 0x1 ;  /* 0x0000000100007836 */ /* 0x000fe20000000000 */
[----:B------:R-:W-:Y:S01]  /*1070*/  ISETP.NE.U32.AND P0, PT, R12, 0x1, PT ;  /* 0x000000010c00780c */ /* 0x000fe20003f05070 */
[----:B------:R-:W-:Y:S03]  /*1080*/  BSSY.RECONVERGENT B0, `(.L_x_11) ;  /* 0x000006a000007945 */ /* 0x000fe60003800200 */
[----:B------:R-:W-:-:S02]  /*1090*/  FSEL R12, R9, -0.00019574658654164522886, P0 ;  /* 0xb94d4153090c7808 */ /* 0x000fc40000000000 */
[----:B------:R-:W-:Y:S02]  /*10a0*/  FSEL R20, R20, 0.041666727513074874878, !P0 ;  /* 0x3d2aaabb14147808 */ /* 0x000fe40004000000 */
[----:B------:R-:W-:Y:S02]  /*10b0*/  LOP3.LUT P1, RZ, R0, 0x2, RZ, 0xc0, !PT ;  /* 0x0000000200ff7812 */ /* 0x000fe4000782c0ff */
[----:B------:R-:W-:Y:S01]  /*10c0*/  FSEL R0, R10, 1, !P0 ;  /* 0x3f8000000a007808 */ /* 0x000fe20004000000 */
[----:B------:R-:W-:Y:S01]  /*10d0*/  FFMA R12, R11, R12, R20 ;  /* 0x0000000c0b0c7223 */ /* 0x000fe20000000014 */
[----:B------:R-:W-:Y:S02]  /*10e0*/  FSEL R13, -R13, -0.4999999701976776123, !P0 ;  /* 0xbeffffff0d0d7808 */ /* 0x000fe40004000100 */
[----:B------:R-:W-:Y:S01]  /*10f0*/  FSETP.GE.AND P0, PT, |R5|, 105615, PT ;  /* 0x47ce47800500780b */ /* 0x000fe20003f06200 */
[C---:B------:R-:W-:Y:S02]  /*1100*/  FFMA R9, R11.reuse, R0, RZ ;  /* 0x000000000b097223 */ /* 0x040fe400000000ff */
[----:B------:R-:W-:-:S04]  /*1110*/  FFMA R12, R11, R12, R13 ;  /* 0x0000000c0b0c7223 */ /* 0x000fc8000000000d */
[----:B------:R-:W-:-:S04]  /*1120*/  FFMA R9, R9, R12, R0 ;  /* 0x0000000c09097223 */ /* 0x000fc80000000000 */
[----:B------:R-:W-:Y:S02]  /*1130*/  @P1 FADD R9, RZ, -R9 ;  /* 0x80000009ff091221 */ /* 0x000fe40000000000 */
[----:B------:R-:W-:Y:S05]  /*1140*/  @!P0 BRA `(.L_x_12) ;  /* 0x0000000400748947 */ /* 0x000fea0003800000 */
[----:B------:R-:W-:-:S13]  /*1150*/  FSETP.NEU.AND P0, PT, |R5|, +INF , PT ;  /* 0x7f8000000500780b */ /* 0x000fda0003f0d200 */
[----:B------:R-:W-:Y:S01]  /*1160*/  @!P0 FMUL R6, RZ, R5 ;  /* 0x00000005ff068220 */ /* 0x000fe20000400000 */
[----:B------:R-:W-:Y:S01]  /*1170*/  @!P0 IMAD.MOV.U32 R7, RZ, RZ, RZ ;  /* 0x000000ffff078224 */ /* 0x000fe200078e00ff */
[----:B------:R-:W-:Y:S06]  /*1180*/  @!P0 BRA `(.L_x_12) ;  /* 0x0000000400648947 */ /* 0x000fec0003800000 */
[----:B------:R-:W-:Y:S01]  /*1190*/  IMAD.SHL.U32 R0, R5, 0x100, RZ ;  /* 0x0000010005007824 */ /* 0x000fe200078e00ff */
[----:B------:R-:W-:Y:S01]  /*11a0*/  CS2R R12, SRZ ;  /* 0x00000000000c7805 */ /* 0x000fe2000001ff00 */
[----:B------:R-:W0:Y:S03]  /*11b0*/  LDCU.64 UR8, c[0x4][URZ] ;  /* 0x01000000ff0877ac */ /* 0x000e260008000a00 */
[----:B------:R-:W-:Y:S01]  /*11c0*/  LOP3.LUT R21, R0, 0x80000000, RZ, 0xfc, !PT ;  /* 0x8000000000157812 */ /* 0x000fe200078efcff */
[----:B------:R-:W-:Y:S01]  /*11d0*/  UMOV UR5, URZ ;  /* 0x000000ff00057c82 */ /* 0x000fe20008000000 */
[----:B------:R-:W-:-:S05]  /*11e0*/  UMOV UR4, URZ ;  /* 0x000000ff00047c82 */ /* 0x000fca0008000000 */
.L_x_13:
[----:B0-----:R-:W-:Y:S01]  /*11f0*/  MOV R10, UR8 ;  /* 0x00000008000a7c02 */ /* 0x001fe20008000f00 */
[----:B------:R-:W-:-:S05]  /*1200*/  IMAD.U32 R11, RZ, RZ, UR9 ;  /* 0x00000009ff0b7e24 */ /* 0x000fca000f8e00ff */
        /* <DEDUP_REMOVED lines=25> */
[----:B------:R-:W-:Y:S02]  /*13a0*/  LOP3.LUT P6, RZ, R7, 0x1f, RZ, 0xc0, !PT ;  /* 0x0000001f07ff7812 */ /* 0x000fe400078cc0ff */
[----:B------:R-:W-:-:S04]  /*13b0*/  IADD3 R0, PT, PT, R0, -0x80, RZ ;  /* 0xffffff8000007810 */ /* 0x000fc80007ffe0ff */
[----:B------:R-:W-:-:S05]  /*13c0*/  SHF.R.U32.HI R0, RZ, 0x5, R0 ;  /* 0x00000005ff007819 */ /* 0x000fca0000011600 */
[----:B------:R-:W-:-:S05]  /*13d0*/  IMAD.U32 R10, R0, -0x4, RZ ;  /* 0xfffffffc000a7824 */ /* 0x000fca00078e00ff */
[C---:B------:R-:W-:Y:S02]  /*13e0*/  ISETP.EQ.AND P3, PT, R10.reuse, -0x18, PT ;  /* 0xffffffe80a00780c */ /* 0x040fe40003f62270 */
[C---:B------:R-:W-:Y:S02]  /*13f0*/  ISETP.EQ.AND P4, PT, R10.reuse, -0x14, PT ;  /* 0xffffffec0a00780c */ /* 0x040fe40003f82270 */
[C---:B------:R-:W-:Y:S02]  /*1400*/  ISETP.EQ.AND P2, PT, R10.reuse, -0x10, PT ;  /* 0xfffffff00a00780c */ /* 0x040fe40003f42270 */
[C---:B------:R-:W-:Y:S02]  /*1410*/  ISETP.EQ.AND P1, PT, R10.reuse, -0xc, PT ;  /* 0xfffffff40a00780c */ /* 0x040fe40003f22270 */
[C---:B------:R-:W-:Y:S02]  /*1420*/  ISETP.EQ.AND P0, PT, R10.reuse, -0x8, PT ;  /* 0xfffffff80a00780c */ /* 0x040fe40003f02270 */
[----:B------:R-:W-:-:S03]  /*1430*/  ISETP.EQ.AND P5, PT, R10, 0x4, PT ;  /* 0x000000040a00780c */ /* 0x000fc60003fa2270 */
[----:B------:R-:W-:Y:S01]  /*1440*/  @P3 IMAD.MOV.U32 R0, RZ, RZ, R8 ;  /* 0x000000ffff003224 */ /* 0x000fe200078e0008 */
[C---:B------:R-:W-:Y:S01]  /*1450*/  ISETP.EQ.AND P3, PT, R10.reuse, -0x4, PT ;  /* 0xfffffffc0a00780c */ /* 0x040fe20003f62270 */
[--C-:B------:R-:W-:Y:S01]  /*1460*/  @P4 IMAD.MOV.U32 R0, RZ, RZ, R16.reuse ;  /* 0x000000ffff004224 */ /* 0x100fe200078e0010 */
[----:B------:R-:W-:Y:S01]  /*1470*/  @P4 MOV R6, R8 ;  /* 0x0000000800064202 */ /* 0x000fe20000000f00 */
[----:B------:R-:W-:Y:S01]  /*1480*/  @P2 IMAD.MOV.U32 R6, RZ, RZ, R16 ;  /* 0x000000ffff062224 */ /* 0x000fe200078e0010 */
[----:B------:R-:W-:Y:S01]  /*1490*/  ISETP.EQ.AND P4, PT, R10, RZ, PT ;  /* 0x000000ff0a00720c */ /* 0x000fe20003f82270 */
[----:B------:R-:W-:Y:S01]  /*14a0*/  @P1 IMAD.MOV.U32 R6, RZ, RZ, R17 ;  /* 0x000000ffff061224 */ /* 0x000fe200078e0011 */
[----:B------:R-:W-:Y:S01]  /*14b0*/  @P2 MOV R0, R17 ;  /* 0x0000001100002202 */ /* 0x000fe20000000f00 */
[----:B------:R-:W-:Y:S01]  /*14c0*/  @P1 IMAD.MOV.U32 R0, RZ, RZ, R18 ;  /* 0x000000ffff001224 */ /* 0x000fe200078e0012 */
[----:B------:R-:W-:Y:S01]  /*14d0*/  @P0 MOV R6, R18 ;  /* 0x0000001200060202 */ /* 0x000fe20000000f00 */
[----:B------:R-:W-:-:S04]  /*14e0*/  @P0 IMAD.MOV.U32 R0, RZ, RZ, R19 ;  /* 0x000000ffff000224 */ /* 0x000fc800078e0013 */
[----:B------:R-:W-:Y:S01]  /*14f0*/  @P3 IMAD.MOV.U32 R6, RZ, RZ, R19 ;  /* 0x000000ffff063224 */ /* 0x000fe200078e0013 */
[----:B------:R-:W-:-:S03]  /*1500*/  @P3 MOV R0, R15 ;  /* 0x0000000f00003202 */ /* 0x000fc60000000f00 */
[----:B------:R-:W-:Y:S01]  /*1510*/  @P4 IMAD.MOV.U32 R6, RZ, RZ, R15 ;  /* 0x000000ffff064224 */ /* 0x000fe200078e000f */
[----:B------:R-:W-:Y:S01]  /*1520*/  @P5 MOV R6, R13 ;  /* 0x0000000d00065202 */ /* 0x000fe20000000f00 */
[----:B------:R-:W-:Y:S01]  /*1530*/  @P4 IMAD.MOV.U32 R0, RZ, RZ, R13 ;  /* 0x000000ffff004224 */ /* 0x000fe200078e000d */
[----:B------:R-:W-:Y:S06]  /*1540*/  @!P6 BRA `(.L_x_15) ;  /* 0x000000000028e947 */ /* 0x000fec0003800000 */
        /* <DEDUP_REMOVED lines=10> */
.L_x_15:
[----:B------:R-:W-:Y:S05]  /*15f0*/  BSYNC.RECONVERGENT B1 ;  /* 0x0000000000017941 */ /* 0x000fea0003800200 */
.L_x_14:
        /* <DEDUP_REMOVED lines=9> */
[----:B------:R-:W0:Y:S02]  /*1690*/  I2F.F64.S64 R6, R12 ;  /* 0x0000000c00067312 */ /* 0x000e240000301c00 */
[----:B0-----:R-:W-:Y:S01]  /*16a0*/  DMUL R10, R6, UR4 ;  /* 0x00000004060a7c28 */ /* 0x001fe20008000000 */
[C---:B------:R-:W-:Y:S02]  /*16b0*/  LEA.HI R7, R8.reuse, R0, RZ, 0x1 ;  /* 0x0000000008077211 */ /* 0x040fe400078f08ff */
[----:B------:R-:W-:-:S03]  /*16c0*/  LOP3.LUT R6, R8, R5, RZ, 0x3c, !PT ;  /* 0x0000000508067212 */ /* 0x000fc600078e3cff */
[----:B------:R-:W-:Y:S01]  /*16d0*/  IMAD.MOV R0, RZ, RZ, -R7 ;  /* 0x000000ffff007224 */ /* 0x000fe200078e0a07 */
[----:B------:R-:W-:-:S03]  /*16e0*/  ISETP.GE.AND P0, PT, R6, RZ, PT ;  /* 0x000000ff0600720c */ /* 0x000fc60003f06270 */
[----:B------:R-:W0:Y:S01]  /*16f0*/  F2F.F32.F64 R10, R10 ;  /* 0x0000000a000a7310 */ /* 0x000e220000301000 */
[----:B------:R-:W-:Y:S02]  /*1700*/  @!P1 MOV R7, R0 ;  /* 0x0000000000079202 */ /* 0x000fe40000000f00 */
[----:B0-----:R-:W-:-:S07]  /*1710*/  FSEL R6, -R10, R10, !P0 ;  /* 0x0000000a0a067208 */ /* 0x001fce0004000100 */
.L_x_12:
[----:B------:R-:W-:Y:S05]  /*1720*/  BSYNC.RECONVERGENT B0 ;  /* 0x0000000000007941 */ /* 0x000fea0003800200 */
.L_x_11:
[----:B------:R-:W-:Y:S02]  /*1730*/  IMAD.MOV.U32 R0, RZ, RZ, 0x3c190000 ;  /* 0x3c190000ff007424 */ /* 0x000fe400078e00ff */
[C---:B------:R-:W-:Y:S01]  /*1740*/  FMUL R11, R6.reuse, R6 ;  /* 0x00000006060b7220 */ /* 0x040fe20000400000 */
[----:B------:R-:W-:Y:S01]  /*1750*/  FSETP.NEU.AND P0, PT, |R6|, 0.00049096695147454738617, PT ;  /* 0x3a00b43c0600780b */ /* 0x000fe20003f0d200 */
[----:B------:R-:W-:Y:S01]  /*1760*/  BSSY.RECONVERGENT B0, `(.L_x_16) ;  /* 0x0000052000007945 */ /* 0x000fe20003800200 */
[----:B------:R-:W-:Y:S01]  /*1770*/  LOP3.LUT R7, R7, 0x1, RZ, 0xc0, !PT ;  /* 0x0000000107077812 */ /* 0x000fe200078ec0ff */
[----:B------:R-:W-:-:S03]  /*1780*/  FFMA R0, R11, R0, 0.003265380859375 ;  /* 0x3b5600000b007423 */ /* 0x000fc60000000000 */
[----:B------:R-:W-:Y:S01]  /*1790*/  ISETP.NE.U32.AND P1, PT, R7, 0x1, PT ;  /* 0x000000010700780c */ /* 0x000fe20003f25070 */
[----:B------:R-:W-:-:S04]  /*17a0*/  FFMA R0, R11, R0, 0.0242919921875 ;  /* 0x3cc700000b007423 */ /* 0x000fc80000000000 */
[----:B------:R-:W-:-:S04]  /*17b0*/  FFMA R0, R11, R0, 0.053466796875 ;  /* 0x3d5b00000b007423 */ /* 0x000fc80000000000 */
[----:B------:R-:W-:-:S04]  /*17c0*/  FFMA R0, R11, R0, 0.13337790966033935547 ;  /* 0x3e0894380b007423 */ /* 0x000fc80000000000 */
[C---:B------:R-:W-:Y:S01]  /*17d0*/  FFMA R7, R11.reuse, R0, 0.33333230018615722656 ;  /* 0x3eaaaa880b077423 */ /* 0x040fe20000000000 */
[----:B------:R-:W-:-:S04]  /*17e0*/  FMUL R11, R11, R6 ;  /* 0x000000060b0b7220 */ /* 0x000fc80000400000 */
[----:B------:R-:W-:Y:S01]  /*17f0*/  @P0 FFMA R6, R7, R11, R6 ;  /* 0x0000000b07060223 */ /* 0x000fe20000000006 */
[----:B------:R-:W-:Y:S01]  /*1800*/  FSETP.NEU.AND P0, PT, |R5|, 1, PT ;  /* 0x3f8000000500780b */ /* 0x000fe20003f0d200 */
[----:B------:R-:W-:-:S04]  /*1810*/  IMAD.MOV.U32 R7, RZ, RZ, 0x3f800000 ;  /* 0x3f800000ff077424 */ /* 0x000fc800078e00ff */
[----:B------:R-:W0:Y:S08]  /*1820*/  @!P1 MUFU.RCP R6, -R6 ;  /* 0x8000000600069308 */ /* 0x000e300000001000 */
[----:B------:R-:W-:Y:S05]  /*1830*/  @!P0 BRA `(.L_x_17) ;  /* 0x0000000400108947 */ /* 0x000fea0003800000 */
[----:B------:R-:W-:-:S13]  /*1840*/  FSETP.NAN.AND P0, PT, |R5|, |R5|, PT ;  /* 0x400000050500720b */ /* 0x000fda0003f08200 */
[----:B------:R-:W-:Y:S01]  /*1850*/  @P0 FADD R7, |R5|, 0.5 ;  /* 0x3f00000005070421 */ /* 0x000fe20000000200 */
[----:B------:R-:W-:Y:S06]  /*1860*/  @P0 BRA `(.L_x_17) ;  /* 0x0000000400040947 */ /* 0x000fec0003800000 */
[----:B------:R-:W-:-:S04]  /*1870*/  FSETP.NEU.AND P0, PT, |R5|, +INF , PT ;  /* 0x7f8000000500780b */ /* 0x000fc80003f0d200 */
[----:B------:R-:W-:-:S13]  /*1880*/  FSETP.NEU.AND P0, PT, |R5|, RZ, P0 ;  /* 0x000000ff0500720b */ /* 0x000fda000070d200 */
[----:B------:R-:W-:-:S05]  /*1890*/  @!P0 FADD R7, |R5|, |R5| ;  /* 0x4000000505078221 */ /* 0x000fca0000000200 */
[----:B------:R-:W-:Y:S01]  /*18a0*/  @!P0 LOP3.LUT R7, R7, 0x7fffffff, RZ, 0xc0, !PT ;  /* 0x7fffffff07078812 */ /* 0x000fe200078ec0ff */
[----:B------:R-:W-:Y:S06]  /*18b0*/  @!P0 BRA `(.L_x_17) ;  /* 0x0000000000f08947 */ /* 0x000fec0003800000 */
[C---:B------:R-:W-:Y:S01]  /*18c0*/  FMUL R0, |R5|.reuse, 16777216 ;  /* 0x4b80000005007820 */ /* 0x040fe20000400200 */
[C---:B------:R-:W-:Y:S01]  /*18d0*/  FSETP.GEU.AND P0, PT, |R5|.reuse, 1.175494350822287508e-38, PT ;  /* 0x008000000500780b */ /* 0x040fe20003f0e200 */
[----:B------:R-:W-:Y:S01]  /*18e0*/  IMAD.MOV.U32 R16, RZ, RZ, 0x3a2c32e4 ;  /* 0x3a2c32e4ff107424 */ /* 0x000fe200078e00ff */
[----:B------:R-:W-:Y:S02]  /*18f0*/  FSETP.GEU.AND P2, PT, |R5|, RZ, PT ;  /* 0x000000ff0500720b */ /* 0x000fe40003f4e200 */
[----:B------:R-:W-:Y:S02]  /*1900*/  FSEL R0, R0, |R5|, !P0 ;  /* 0x4000000500007208 */ /* 0x000fe40004000000 */
[----:B------:R-:W-:Y:S02]  /*1910*/  FSEL R11, RZ, -24, P0 ;  /* 0xc1c00000ff0b7808 */ /* 0x000fe40000000000 */
[----:B------:R-:W-:-:S04]  /*1920*/  IADD3 R7, PT, PT, R0, -0x3f3504f3, RZ ;  /* 0xc0cafb0d00077810 */ /* 0x000fc80007ffe0ff */
[----:B------:R-:W-:-:S05]  /*1930*/  LOP3.LUT R7, R7, 0xff800000, RZ, 0xc0, !PT ;  /* 0xff80000007077812 */ /* 0x000fca00078ec0ff */
[----:B------:R-:W-:-:S04]  /*1940*/  IMAD.IADD R0, R0, 0x1, -R7 ;  /* 0x0000000100007824 */ /* 0x000fc800078e0a07 */
[C---:B------:R-:W-:Y:S01]  /*1950*/  FADD R12, R0.reuse, 1 ;  /* 0x3f800000000c7421 */ /* 0x040fe20000000000 */
[----:B------:R-:W-:Y:S01]  /*1960*/  FADD R10, R0, -1 ;  /* 0xbf800000000a7421 */ /* 0x000fe20000000000 */
[----:B------:R-:W-:-:S03]  /*1970*/  I2FP.F32.S32 R0, R7 ;  /* 0x0000000700007245 */ /* 0x000fc60000201400 */
[----:B------:R-:W-:Y:S01]  /*1980*/  FADD R13, R10, R10 ;  /* 0x0000000a0a0d7221 */ /* 0x000fe20000000000 */
[----:B------:R-:W1:Y:S01]  /*1990*/  MUFU.RCP R12, R12 ;  /* 0x0000000c000c7308 */ /* 0x000e620000001000 */
[----:B------:R-:W-:Y:S02]  /*19a0*/  FFMA R8, R0, 1.1920928955078125e-07, R11 ;  /* 0x3400000000087823 */ /* 0x000fe4000000000b */
[----:B-1----:R-:W-:-:S04]  /*19b0*/  FMUL R7, R12, R13 ;  /* 0x0000000d0c077220 */ /* 0x002fc80000400000 */
[----:B------:R-:W-:Y:S01]  /*19c0*/  FADD R13, R10, -R7 ;  /* 0x800000070a0d7221 */ /* 0x000fe20000000000 */
[CC--:B------:R-:W-:Y:S01]  /*19d0*/  FMUL R11, R7.reuse, R7.reuse ;  /* 0x00000007070b7220 */ /* 0x0c0fe20000400000 */
[----:B------:R-:W-:Y:S02]  /*19e0*/  FFMA R0, R7, 1.4426950216293334961, R8 ;  /* 0x3fb8aa3b07007823 */ /* 0x000fe40000000008 */
[----:B------:R-:W-:Y:S01]  /*19f0*/  FADD R13, R13, R13 ;  /* 0x0000000d0d0d7221 */ /* 0x000fe20000000000 */
[C---:B------:R-:W-:Y:S01]  /*1a00*/  FFMA R16, R11.reuse, R16, 0.0032181653659790754318 ;  /* 0x3b52e7db0b107423 */ /* 0x040fe20000000010 */
[----:B------:R-:W-:Y:S02]  /*1a10*/  FADD R8, R8, -R0 ;  /* 0x8000000008087221 */ /* 0x000fe40000000000 */
[----:B------:R-:W-:Y:S01]  /*1a20*/  FFMA R13, R10, -R7, R13 ;  /* 0x800000070a0d7223 */ /* 0x000fe2000000000d */
[----:B------:R-:W-:Y:S01]  /*1a30*/  FFMA R16, R11, R16, 0.018033718690276145935 ;  /* 0x3c93bb730b107423 */ /* 0x000fe20000000010 */
[----:B------:R-:W-:-:S02]  /*1a40*/  FFMA R8, R7, 1.4426950216293334961, R8 ;  /* 0x3fb8aa3b07087823 */ /* 0x000fc40000000008 */
[----:B------:R-:W-:Y:S01]  /*1a50*/  FMUL R13, R12, R13 ;  /* 0x0000000d0c0d7220 */ /* 0x000fe20000400000 */
[----:B------:R-:W-:-:S03]  /*1a60*/  FFMA R16, R11, R16, 0.12022458761930465698 ;  /* 0x3df6384f0b107423 */ /* 0x000fc60000000010 */
[----:B------:R-:W-:Y:S01]  /*1a70*/  FFMA R8, R13, 1.4426950216293334961, R8 ;  /* 0x3fb8aa3b0d087823 */ /* 0x000fe20000000008 */
[----:B------:R-:W-:-:S03]  /*1a80*/  FMUL R16, R11, R16 ;  /* 0x000000100b107220 */ /* 0x000fc60000400000 */
[----:B------:R-:W-:Y:S01]  /*1a90*/  FFMA R10, R7, 1.9251366722983220825e-08, R8 ;  /* 0x32a55e34070a7823 */ /* 0x000fe20000000008 */
[----:B------:R-:W-:-:S04]  /*1aa0*/  FMUL R8, R16, 3 ;  /* 0x4040000010087820 */ /* 0x000fc80000400000 */
[----:B------:R-:W-:-:S04]  /*1ab0*/  FFMA R13, R13, R8, R10 ;  /* 0x000000080d0d7223 */ /* 0x000fc8000000000a */
[----:B------:R-:W-:-:S04]  /*1ac0*/  FFMA R13, R7, R16, R13 ;  /* 0x00000010070d7223 */ /* 0x000fc8000000000d */
[----:B------:R-:W-:-:S04]  /*1ad0*/  FADD R7, R0, R13 ;  /* 0x0000000d00077221 */ /* 0x000fc80000000000 */
[----:B------:R-:W-:Y:S01]  /*1ae0*/  FMUL R8, R7, 0.5 ;  /* 0x3f00000007087820 */ /* 0x000fe20000400000 */
[----:B------:R-:W-:-:S03]  /*1af0*/  FADD R0, -R0, R7 ;  /* 0x0000000700007221 */ /* 0x000fc60000000100 */
[----:B------:R-:W1:Y:S01]  /*1b00*/  FRND R11, R8 ;  /* 0x00000008000b7307 */ /* 0x000e620000201000 */
[----:B------:R-:W-:Y:S01]  /*1b10*/  FADD R0, R13, -R0 ;  /* 0x800000000d007221 */ /* 0x000fe20000000000 */
[----:B------:R-:W-:Y:S01]  /*1b20*/  FFMA R7, R7, 0.5, -R8 ;  /* 0x3f00000007077823 */ /* 0x000fe20000000808 */
[----:B------:R-:W-:Y:S01]  /*1b30*/  HFMA2 R13, -RZ, RZ, 0.64013671875, -15.109375 ;  /* 0x391fcb8eff0d7431 */ /* 0x000fe200000001ff */
[----:B------:R-:W-:Y:S02]  /*1b40*/  FSETP.GT.AND P1, PT, |R8|, 152, PT ;  /* 0x431800000800780b */ /* 0x000fe40003f24200 */
[----:B------:R-:W-:Y:S02]  /*1b50*/  FFMA R7, R0, 0.5, R7 ;  /* 0x3f00000000077823 */ /* 0x000fe40000000007 */
[----:B------:R-:W2:Y:S01]  /*1b60*/  F2I.NTZ R10, R8 ;  /* 0x00000008000a7305 */ /* 0x000ea20000203100 */
[----:B-1----:R-:W-:Y:S01]  /*1b70*/  FADD R0, R8, -R11 ;  /* 0x8000000b08007221 */ /* 0x002fe20000000000 */
[----:B------:R-:W-:-:S03]  /*1b80*/  FSETP.GT.AND P0, PT, R11, RZ, PT ;  /* 0x000000ff0b00720b */ /* 0x000fc60003f04000 */
[----:B------:R-:W-:-:S04]  /*1b90*/  FADD R0, R0, R7 ;  /* 0x0000000700007221 */ /* 0x000fc80000000000 */
[----:B------:R-:W-:-:S04]  /*1ba0*/  FFMA R7, R0, R13, 0.0013391353422775864601 ;  /* 0x3aaf85ed00077423 */ /* 0x000fc8000000000d */
[----:B------:R-:W-:-:S04]  /*1bb0*/  FFMA R7, R0, R7, 0.0096188392490148544312 ;  /* 0x3c1d985600077423 */ /* 0x000fc80000000007 */
[----:B------:R-:W-:-:S04]  /*1bc0*/  FFMA R7, R0, R7, 0.055503588169813156128 ;  /* 0x3d6357bb00077423 */ /* 0x000fc80000000007 */
[----:B------:R-:W-:-:S04]  /*1bd0*/  FFMA R7, R0, R7, 0.24022644758224487305 ;  /* 0x3e75fdec00077423 */ /* 0x000fc80000000007 */
[----:B------:R-:W-:Y:S01]  /*1be0*/  FFMA R11, R0, R7, 0.69314718246459960938 ;  /* 0x3f317218000b7423 */ /* 0x000fe20000000007 */
[----:B------:R-:W-:Y:S02]  /*1bf0*/  SEL R7, RZ, 0x83000000, P0 ;  /* 0x83000000ff077807 */ /* 0x000fe40000000000 */
[----:B------:R-:W-:Y:S01]  /*1c00*/  FSETP.GEU.AND P0, PT, R8, RZ, PT ;  /* 0x000000ff0800720b */ /* 0x000fe20003f0e000 */
[----:B------:R-:W-:Y:S02]  /*1c10*/  FFMA R11, R0, R11, 1 ;  /* 0x3f800000000b7423 */ /* 0x000fe4000000000b */
[----:B------:R-:W-:Y:S02]  /*1c20*/  VIADD R0, R7, 0x7f000000 ;  /* 0x7f00000007007836 */ /* 0x000fe40000000000 */
[----:B--2---:R-:W-:Y:S01]  /*1c30*/  IMAD R10, R10, 0x800000, -R7 ;  /* 0x008000000a0a7824 */ /* 0x004fe200078e0a07 */
[----:B------:R-:W-:Y:S01]  /*1c40*/  FSEL R7, RZ, +INF , !P0 ;  /* 0x7f800000ff077808 */ /* 0x000fe20004000000 */
[----:B------:R-:W-:-:S04]  /*1c50*/  FMUL R11, R0, R11 ;  /* 0x0000000b000b7220 */ /* 0x000fc80000400000 */
[----:B------:R-:W-:Y:S01]  /*1c60*/  @!P1 FMUL R7, R10, R11 ;  /* 0x0000000b0a079220 */ /* 0x000fe20000400000 */
[----:B------:R-:W-:-:S07]  /*1c70*/  @!P2 MOV R7, 0x7fffffff ;  /* 0x7fffffff0007a802 */ /* 0x000fce0000000f00 */
.L_x_17:
[----:B------:R-:W-:Y:S05]  /*1c80*/  BSYNC.RECONVERGENT B0 ;  /* 0x0000000000007941 */ /* 0x000fea0003800200 */
.L_x_16:
[----:B------:R-:W-:-:S13]  /*1c90*/  ISETP.GE.AND P0, PT, R3, R4, PT ;  /* 0x000000040300720c */ /* 0x000fda0003f06270 */
[----:B------:R-:W-:Y:S05]  /*1ca0*/  @P0 EXIT ;  /* 0x000000000000094d */ /* 0x000fea0003800000 */
[C---:B------:R-:W-:Y:S01]  /*1cb0*/  FADD R4, |R5|.reuse, 1 ;  /* 0x3f80000005047421 */ /* 0x040fe20000000200 */
[----:B------:R-:W-:Y:S02]  /*1cc0*/  HFMA2 R13, -RZ, RZ, 1.5048828125, 33.21875 ;  /* 0x3e055027ff0d7431 */ /* 0x000fe400000001ff */
[----:B------:R-:W-:Y:S02]  /*1cd0*/  IMAD.MOV.U32 R15, RZ, RZ, 0x437c0000 ;  /* 0x437c0000ff0f7424 */ /* 0x000fe400078e00ff */
[----:B------:R-:W-:Y:S01]  /*1ce0*/  FADD R14, R5, R14 ;  /* 0x0000000e050e7221 */ /* 0x000fe20000000000 */
[C---:B------:R-:W-:Y:S01]  /*1cf0*/  VIADD R0, R4.reuse, 0xc0d55555 ;  /* 0xc0d5555504007836 */ /* 0x040fe20000000000 */
[----:B------:R-:W-:Y:S01]  /*1d00*/  ISETP.GT.U32.AND P0, PT, R4, 0x7f7fffff, PT ;  /* 0x7f7fffff0400780c */ /* 0x000fe20003f04070 */
[----:B------:R-:W-:Y:S01]  /*1d10*/  BSSY.RECONVERGENT B0, `(.L_x_18) ;  /* 0x000002f000007945 */ /* 0x000fe20003800200 */
[----:B------:R-:W-:Y:S02]  /*1d20*/  FADD R9, R9, R14 ;  /* 0x0000000e09097221 */ /* 0x000fe40000000000 */
[----:B------:R-:W-:Y:S01]  /*1d30*/  LOP3.LUT R11, R0, 0xff800000, RZ, 0xc0, !PT ;  /* 0xff800000000b7812 */ /* 0x000fe200078ec0ff */
[----:B------:R-:W-:-:S02]  /*1d40*/  IMAD.MOV.U32 R0, RZ, RZ, 0x3bbb989d ;  /* 0x3bbb989dff007424 */ /* 0x000fc400078e00ff */
[----:B0-----:R-:W-:Y:S02]  /*1d50*/  FADD R9, R6, R9 ;  /* 0x0000000906097221 */ /* 0x001fe40000000000 */
[----:B------:R-:W-:Y:S02]  /*1d60*/  IMAD.IADD R8, R4, 0x1, -R11 ;  /* 0x0000000104087824 */ /* 0x000fe400078e0a0b */
[----:B------:R-:W-:Y:S02]  /*1d70*/  FFMA.SAT R0, R5, R0, 0.5 ;  /* 0x3f00000005007423 */ /* 0x000fe40000002000 */
[----:B------:R-:W-:Y:S02]  /*1d80*/  FADD R8, R8, -1 ;  /* 0xbf80000008087421 */ /* 0x000fe40000000000 */
[----:B------:R-:W-:Y:S01]  /*1d90*/  FFMA.RM R10, R0, R15, 12582913 ;  /* 0x4b400001000a7423 */ /* 0x000fe2000000400f */
[----:B------:R-:W-:Y:S01]  /*1da0*/  MOV R15, 0x7f800000 ;  /* 0x7f800000000f7802 */ /* 0x000fe20000000f00 */
[----:B------:R-:W-:-:S02]  /*1db0*/  FFMA R13, R8, -R13, 0.14084610342979431152 ;  /* 0x3e1039f6080d7423 */ /* 0x000fc4000000080d */
[C---:B------:R-:W-:Y:S01]  /*1dc0*/  FADD R0, R10.reuse, -12583039 ;  /* 0xcb40007f0a007421 */ /* 0x040fe20000000000 */
[----:B------:R-:W-:Y:S02]  /*1dd0*/  IMAD.SHL.U32 R10, R10, 0x800000, RZ ;  /* 0x008000000a0a7824 */ /* 0x000fe400078e00ff */
[----:B------:R-:W-:Y:S01]  /*1de0*/  FFMA R13, R8, R13, -0.12148627638816833496 ;  /* 0xbdf8cdcc080d7423 */ /* 0x000fe2000000000d */
[----:B------:R-:W-:-:S03]  /*1df0*/  FFMA R0, R5, 1.4426950216293334961, -R0 ;  /* 0x3fb8aa3b05007823 */ /* 0x000fc60000000800 */
[----:B------:R-:W-:Y:S01]  /*1e00*/  FFMA R13, R8, R13, 0.13980610668659210205 ;  /* 0x3e0f2955080d7423 */ /* 0x000fe2000000000d */
[----:B------:R-:W-:Y:S01]  /*1e10*/  FFMA R12, R5, 1.925963033500011079e-08, R0 ;  /* 0x32a57060050c7823 */ /* 0x000fe20000000000 */
[----:B------:R-:W-:Y:S01]  /*1e20*/  I2FP.F32.S32 R0, R11 ;  /* 0x0000000b00007245 */ /* 0x000fe20000201400 */
[----:B------:R-:W-:Y:S01]  /*1e30*/  FFMA R5, R4, R15, +INF ;  /* 0x7f80000004057423 */ /* 0x000fe2000000000f */
[----:B------:R-:W-:Y:S01]  /*1e40*/  FFMA R13, R8, R13, -0.16684235632419586182 ;  /* 0xbe2ad8b9080d7423 */ /* 0x000fe2000000000d */
[----:B------:R-:W-:Y:S02]  /*1e50*/  MUFU.RSQ R11, R4 ;  /* 0x00000004000b7308 */ /* 0x000fe40000001400 */
[----:B------:R-:W-:Y:S01]  /*1e60*/  FFMA R0, R0, 1.1920928955078125e-07, RZ ;  /* 0x3400000000007823 */ /* 0x000fe200000000ff */
[----:B------:R-:W-:-:S04]  /*1e70*/  FFMA R13, R8, R13, 0.20012299716472625732 ;  /* 0x3e4ced0b080d7423 */ /* 0x000fc8000000000d */
[C---:B------:R-:W-:Y:S01]  /*1e80*/  FFMA R13, R8.reuse, R13, -0.24999669194221496582 ;  /* 0xbe7fff22080d7423 */ /* 0x040fe2000000000d */
[----:B------:R-:W0:Y:S03]  /*1e90*/  MUFU.EX2 R12, R12 ;  /* 0x0000000c000c7308 */ /* 0x000e260000000800 */
[----:B------:R-:W-:-:S04]  /*1ea0*/  FFMA R13, R8, R13, 0.33333182334899902344 ;  /* 0x3eaaaa78080d7423 */ /* 0x000fc8000000000d */
[----:B------:R-:W-:-:S04]  /*1eb0*/  FFMA R13, R8, R13, -0.5 ;  /* 0xbf000000080d7423 */ /* 0x000fc8000000000d */
[----:B------:R-:W-:-:S04]  /*1ec0*/  FMUL R13, R8, R13 ;  /* 0x0000000d080d7220 */ /* 0x000fc80000400000 */
[----:B------:R-:W-:-:S04]  /*1ed0*/  FFMA R13, R8, R13, R8 ;  /* 0x0000000d080d7223 */ /* 0x000fc80000000008 */
[----:B------:R-:W-:Y:S01]  /*1ee0*/  @!P0 FFMA R5, R0, 0.69314718246459960938, R13 ;  /* 0x3f31721800058823 */ /* 0x000fe2000000000d */
[C---:B------:R-:W-:Y:S01]  /*1ef0*/  VIADD R0, R4.reuse, 0xf3000000 ;  /* 0xf300000004007836 */ /* 0x040fe20000000000 */
[----:B------:R-:W-:-:S04]  /*1f00*/  FSETP.NEU.AND P0, PT, R4, RZ, PT ;  /* 0x000000ff0400720b */ /* 0x000fc80003f0d000 */
[----:B------:R-:W-:Y:S02]  /*1f10*/  ISETP.GT.U32.AND P1, PT, R0, 0x727fffff, PT ;  /* 0x727fffff0000780c */ /* 0x000fe40003f24070 */
[----:B------:R-:W-:Y:S01]  /*1f20*/  FSEL R0, R5, -INF , P0 ;  /* 0xff80000005007808 */ /* 0x000fe20000000000 */
[----:B0-----:R-:W-:-:S04]  /*1f30*/  FFMA R5, R12, R10, R9 ;  /* 0x0000000a0c057223 */ /* 0x001fc80000000009 */
[----:B------:R-:W-:-:S06]  /*1f40*/  FADD R5, R5, R0 ;  /* 0x0000000005057221 */ /* 0x000fcc0000000000 */
[----:B------:R-:W-:Y:S05]  /*1f50*/  @!P1 BRA `(.L_x_19) ;  /* 0x0000000000189947 */ /* 0x000fea0003800000 */
[----:B------:R-:W-:Y:S01]  /*1f60*/  BSSY.RECONVERGENT B1, `(.L_x_20) ;  /* 0x0000003000017945 */ /* 0x000fe20003800200 */
[----:B------:R-:W-:-:S07]  /*1f70*/  MOV R10, 0x1f90 ;  /* 0x00001f90000a7802 */ /* 0x000fce0000000f00 */
[----:B------:R-:W-:Y:S05]  /*1f80*/  CALL.REL.NOINC `($__internal_0_$__cuda_sm20_sqrt_rn_f32_slowpath) ;  /* 0x0000000400047944 */ /* 0x000fea0003c00000 */
[----:B------:R-:W-:Y:S05]  /*1f90*/  BSYNC.RECONVERGENT B1 ;  /* 0x0000000000017941 */ /* 0x000fea0003800200 */
.L_x_20:
[----:B------:R-:W-:Y:S01]  /*1fa0*/  MOV R0, R4 ;  /* 0x0000000400007202 */ /* 0x000fe20000000f00 */
[----:B------:R-:W-:Y:S06]  /*1fb0*/  BRA `(.L_x_21) ;  /* 0x0000000000107947 */ /* 0x000fec0003800000 */
.L_x_19:
[----:B------:R-:W-:Y:S01]  /*1fc0*/  FMUL.FTZ R9, R4, R11 ;  /* 0x0000000b04097220 */ /* 0x000fe20000410000 */
[----:B------:R-:W-:-:S03]  /*1fd0*/  FMUL.FTZ R6, R11, 0.5 ;  /* 0x3f0000000b067820 */ /* 0x000fc60000410000 */
[----:B------:R-:W-:-:S04]  /*1fe0*/  FFMA R0, -R9, R9, R4 ;  /* 0x0000000909007223 */ /* 0x000fc80000000104 */
[----:B------:R-:W-:-:S07]  /*1ff0*/  FFMA R0, R0, R6, R9 ;  /* 0x0000000600007223 */ /* 0x000fce0000000009 */
.L_x_21:
[----:B------:R-:W-:Y:S05]  /*2000*/  BSYNC.RECONVERGENT B0 ;  /* 0x0000000000007941 */ /* 0x000fea0003800200 */
.L_x_18:
[----:B------:R-:W0:Y:S01]  /*2010*/  I2F.U32.RP R10, R2 ;  /* 0x00000002000a7306 */ /* 0x000e220000209000 */
[----:B------:R-:W1:Y:S01]  /*2020*/  LDCU UR4, c[0x0][0x388] ;  /* 0x00007100ff0477ac */ /* 0x000e620008000800 */
[C---:B------:R-:W-:Y:S01]  /*2030*/  IADD3 R4, PT, PT, R2.reuse, R3, RZ ;  /* 0x0000000302047210 */ /* 0x040fe20007ffe0ff */
[----:B------:R-:W-:Y:S01]  /*2040*/  IMAD.MOV R13, RZ, RZ, -R2 ;  /* 0x000000ffff0d7224 */ /* 0x000fe200078e0a02 */
[----:B------:R-:W-:Y:S01]  /*2050*/  ISETP.NE.U32.AND P2, PT, R2, RZ, PT ;  /* 0x000000ff0200720c */ /* 0x000fe20003f45070 */
[----:B------:R-:W-:Y:S01]  /*2060*/  FADD R0, R5, R0 ;  /* 0x0000000005007221 */ /* 0x000fe20000000000 */
[----:B------:R-:W-:Y:S03]  /*2070*/  BSSY.RECONVERGENT B0, `(.L_x_22) ;  /* 0x0000024000007945 */ /* 0x000fe60003800200 */
[----:B------:R-:W-:Y:S01]  /*2080*/  FADD R15, R0, R7 ;  /* 0x00000007000f7221 */ /* 0x000fe20000000000 */
[----:B0-----:R-:W0:Y:S01]  /*2090*/  MUFU.RCP R10, R10 ;  /* 0x0000000a000a7308 */ /* 0x001e220000001000 */
[----:B-1----:R-:W-:-:S02]  /*20a0*/  ISETP.GE.AND P0, PT, R4, UR4, PT ;  /* 0x0000000404007c0c */ /* 0x002fc4000bf06270 */
[----:B------:R-:W-:Y:S02]  /*20b0*/  VIMNMX R11, PT, PT, R4, UR4, !PT ;  /* 0x00000004040b7c48 */ /* 0x000fe4000ffe0100 */
[----:B------:R-:W-:-:S04]  /*20c0*/  SEL R6, RZ, 0x1, P0 ;  /* 0x00000001ff067807 */ /* 0x000fc80000000000 */
[----:B------:R-:W-:Y:S01]  /*20d0*/  IADD3 R11, PT, PT, R11, -R4, -R6 ;  /* 0x800000040b0b7210 */ /* 0x000fe20007ffe806 */
[----:B0-----:R-:W-:-:S04]  /*20e0*/  VIADD R8, R10, 0xffffffe ;  /* 0x0ffffffe0a087836 */ /* 0x001fc80000000000 */
[----:B------:R0:W1:Y:S02]  /*20f0*/  F2I.FTZ.U32.TRUNC.NTZ R9, R8 ;  /* 0x0000000800097305 */ /* 0x000064000021f000 */
[----:B0-----:R-:W-:Y:S02]  /*2100*/  IMAD.MOV.U32 R8, RZ, RZ, RZ ;  /* 0x000000ffff087224 */ /* 0x001fe400078e00ff */
[----:B-1----:R-:W-:-:S04]  /*2110*/  IMAD R13, R13, R9, RZ ;  /* 0x000000090d0d7224 */ /* 0x002fc800078e02ff */
[----:B------:R-:W-:-:S06]  /*2120*/  IMAD.HI.U32 R10, R9, R13, R8 ;  /* 0x0000000d090a7227 */ /* 0x000fcc00078e0008 */
[----:B------:R-:W-:-:S05]  /*2130*/  IMAD.HI.U32 R9, R10, R11, RZ ;  /* 0x0000000b0a097227 */ /* 0x000fca00078e00ff */
[----:B------:R-:W-:-:S05]  /*2140*/  IADD3 R4, PT, PT, -R9, RZ, RZ ;  /* 0x000000ff09047210 */ /* 0x000fca0007ffe1ff */
[----:B------:R-:W-:-:S05]  /*2150*/  IMAD R11, R2, R4, R11 ;  /* 0x00000004020b7224 */ /* 0x000fca00078e020b */
[----:B------:R-:W-:-:S13]  /*2160*/  ISETP.GE.U32.AND P0, PT, R11, R2, PT ;  /* 0x000000020b00720c */ /* 0x000fda0003f06070 */
[----:B------:R-:W-:Y:S01]  /*2170*/  @P0 IMAD.IADD R11, R11, 0x1, -R2 ;  /* 0x000000010b0b0824 */ /* 0x000fe200078e0a02 */
[----:B------:R-:W-:-:S04]  /*2180*/  @P0 IADD3 R9, PT, PT, R9, 0x1, RZ ;  /* 0x0000000109090810 */ /* 0x000fc80007ffe0ff */
[----:B------:R-:W-:-:S13]  /*2190*/  ISETP.GE.U32.AND P1, PT, R11, R2, PT ;  /* 0x000000020b00720c */ /* 0x000fda0003f26070 */
[----:B------:R-:W-:Y:S01]  /*21a0*/  @P1 VIADD R9, R9, 0x1 ;  /* 0x0000000109091836 */ /* 0x000fe20000000000 */
[----:B------:R-:W-:-:S04]  /*21b0*/  @!P2 LOP3.LUT R9, RZ, R2, RZ, 0x33, !PT ;  /* 0x00000002ff09a212 */ /* 0x000fc800078e33ff */
[----:B------:R-:W-:-:S04]  /*21c0*/  IADD3 R9, PT, PT, R6, R9, RZ ;  /* 0x0000000906097210 */ /* 0x000fc80007ffe0ff */
[C---:B------:R-:W-:Y:S02]  /*21d0*/  LOP3.LUT R4, R9.reuse, 0x3, RZ, 0xc0, !PT ;  /* 0x0000000309047812 */ /* 0x040fe400078ec0ff */
[----:B------:R-:W-:Y:S02]  /*21e0*/  ISETP.GE.U32.AND P1, PT, R9, 0x3, PT ;  /* 0x000000030900780c */ /* 0x000fe40003f26070 */
[----:B------:R-:W-:-:S13]  /*21f0*/  ISETP.NE.AND P0, PT, R4, 0x3, PT ;  /* 0x000000030400780c */ /* 0x000fda0003f05270 */
[----:B------:R-:W-:Y:S05]  /*2200*/  @!P0 BRA `(.L_x_23) ;  /* 0x0000000000288947 */ /* 0x000fea0003800000 */
[----:B------:R-:W0:Y:S01]  /*2210*/  LDC.64 R6, c[0x0][0x380] ;  /* 0x0000e000ff067b82 */ /* 0x000e220000000a00 */
[----:B------:R-:W-:-:S05]  /*2220*/  VIADD R0, R9, 0x1 ;  /* 0x0000000109007836 */ /* 0x000fca0000000000 */
[----:B------:R-:W-:-:S04]  /*2230*/  LOP3.LUT R0, R0, 0x3, RZ, 0xc0, !PT ;  /* 0x0000000300007812 */ /* 0x000fc800078ec0ff */
[----:B------:R-:W-:-:S07]  /*2240*/  IADD3 R0, PT, PT, -R0, RZ, RZ ;  /* 0x000000ff00007210 */ /* 0x000fce0007ffe1ff */
.L_x_24:
[----:B0-----:R-:W-:Y:S01]  /*2250*/  IMAD.WIDE R4, R3, 0x4, R6 ;  /* 0x0000000403047825 */ /* 0x001fe200078e0206 */
[----:B------:R-:W-:-:S03]  /*2260*/  IADD3 R3, PT, PT, R2, R3, RZ ;  /* 0x0000000302037210 */ /* 0x000fc60007ffe0ff */
[----:B------:R-:W-:Y:S01]  /*2270*/  VIADD R0, R0, 0x1 ;  /* 0x0000000100007836 */ /* 0x000fe20000000000 */
[----:B------:R1:W-:Y:S04]  /*2280*/  STG.E desc[UR6][R4.64], R15 ;  /* 0x0000000f04007986 */ /* 0x0003e8000c101906 */
[----:B------:R-:W-:-:S13]  /*2290*/  ISETP.NE.AND P0, PT, R0, RZ, PT ;  /* 0x000000ff0000720c */ /* 0x000fda0003f05270 */
[----:B-1----:R-:W-:Y:S05]  /*22a0*/  @P0 BRA `(.L_x_24) ;  /* 0xfffffffc00e80947 */ /* 0x002fea000383ffff */
.L_x_23:
[----:B------:R-:W-:Y:S05]  /*22b0*/  BSYNC.RECONVERGENT B0 ;  /* 0x0000000000007941 */ /* 0x000fea0003800200 */
.L_x_22:
[----:B------:R-:W-:Y:S05]  /*22c0*/  @!P1 EXIT ;  /* 0x000000000000994d */ /* 0x000fea0003800000 */
[----:B------:R-:W0:Y:S02]  /*22d0*/  LDC.64 R10, c[0x0][0x380] ;  /* 0x0000e000ff0a7b82 */ /* 0x000e240000000a00 */
.L_x_25:
[----:B01----:R-:W-:-:S04]  /*22e0*/  IMAD.WIDE R12, R3, 0x4, R10 ;  /* 0x00000004030c7825 */ /* 0x003fc800078e020a */
[C---:B------:R-:W-:Y:S01]  /*22f0*/  IMAD R3, R2.reuse, 0x4, R3 ;  /* 0x0000000402037824 */ /* 0x040fe200078e0203 */
[----:B------:R1:W-:Y:S01]  /*2300*/  STG.E desc[UR6][R12.64], R15 ;  /* 0x0000000f0c007986 */ /* 0x0003e2000c101906 */
[----:B------:R-:W-:-:S03]  /*2310*/  IMAD.WIDE R4, R2, 0x4, R12 ;  /* 0x0000000402047825 */ /* 0x000fc600078e020c */
[----:B------:R-:W-:Y:S02]  /*2320*/  ISETP.GE.AND P0, PT, R3, UR4, PT ;  /* 0x0000000403007c0c */ /* 0x000fe4000bf06270 */
[----:B------:R1:W-:Y:S01]  /*2330*/  STG.E desc[UR6][R4.64], R15 ;  /* 0x0000000f04007986 */ /* 0x0003e2000c101906 */
[----:B------:R-:W-:-:S05]  /*2340*/  IMAD.WIDE R6, R2, 0x4, R4 ;  /* 0x0000000402067825 */ /* 0x000fca00078e0204 */
[----:B------:R1:W-:Y:S01]  /*2350*/  STG.E desc[UR6][R6.64], R15 ;  /* 0x0000000f06007986 */ /* 0x0003e2000c101906 */
[----:B------:R-:W-:-:S05]  /*2360*/  IMAD.WIDE R8, R2, 0x4, R6 ;  /* 0x0000000402087825 */ /* 0x000fca00078e0206 */
[----:B------:R1:W-:Y:S01]  /*2370*/  STG.E desc[UR6][R8.64], R15 ;  /* 0x0000000f08007986 */ /* 0x0003e2000c101906 */
[----:B------:R-:W-:Y:S05]  /*2380*/  @!P0 BRA `(.L_x_25) ;  /* 0xfffffffc00d48947 */ /* 0x000fea000383ffff */
[----:B------:R-:W-:Y:S05]  /*2390*/  EXIT ;  /* 0x000000000000794d */ /* 0x000fea0003800000 */
        .weak           $__internal_0_$__cuda_sm20_sqrt_rn_f32_slowpath
        .type           $__internal_0_$__cuda_sm20_sqrt_rn_f32_slowpath,@function
        .size           $__internal_0_$__cuda_sm20_sqrt_rn_f32_slowpath,(.L_x_38 - $__internal_0_$__cuda_sm20_sqrt_rn_f32_slowpath)
$__internal_0_$__cuda_sm20_sqrt_rn_f32_slowpath:
[----:B------:R-:W-:-:S13]  /*23a0*/  LOP3.LUT P0, RZ, R4, 0x7fffffff, RZ, 0xc0, !PT ;  /* 0x7fffffff04ff7812 */ /* 0x000fda000780c0ff */
[----:B------:R-:W-:Y:S05]  /*23b0*/  @!P0 BRA `(.L_x_26) ;  /* 0x0000000000448947 */ /* 0x000fea0003800000 */
[----:B------:R-:W-:Y:S02]  /*23c0*/  FSETP.GEU.FTZ.AND P0, PT, R4, RZ, PT ;  /* 0x000000ff0400720b */ /* 0x000fe40003f1e000 */
[----:B------:R-:W-:-:S11]  /*23d0*/  MOV R0, R4 ;  /* 0x0000000400007202 */ /* 0x000fd60000000f00 */
[----:B------:R-:W-:Y:S01]  /*23e0*/  @!P0 IMAD.MOV.U32 R4, RZ, RZ, 0x7fffffff ;  /* 0x7fffffffff048424 */ /* 0x000fe200078e00ff */
[----:B------:R-:W-:Y:S06]  /*23f0*/  @!P0 BRA `(.L_x_26) ;  /* 0x0000000000348947 */ /* 0x000fec0003800000 */
[----:B------:R-:W-:-:S13]  /*2400*/  FSETP.GTU.FTZ.AND P0, PT, |R0|, +INF , PT ;  /* 0x7f8000000000780b */ /* 0x000fda0003f1c200 */
[----:B------:R-:W-:Y:S01]  /*2410*/  @P0 FADD.FTZ R4, R0, 1 ;  /* 0x3f80000000040421 */ /* 0x000fe20000010000 */
[----:B------:R-:W-:Y:S06]  /*2420*/  @P0 BRA `(.L_x_26) ;  /* 0x0000000000280947 */ /* 0x000fec0003800000 */
[----:B------:R-:W-:-:S13]  /*2430*/  FSETP.NEU.FTZ.AND P0, PT, |R0|, +INF , PT ;  /* 0x7f8000000000780b */ /* 0x000fda0003f1d200 */
[----:B------:R-:W-:-:S04]  /*2440*/  @P0 FFMA R6, R0, 1.84467440737095516160e+19, RZ ;  /* 0x5f80000000060823 */ /* 0x000fc800000000ff */
[----:B------:R-:W0:Y:S02]  /*2450*/  @P0 MUFU.RSQ R9, R6 ;  /* 0x0000000600090308 */ /* 0x000e240000001400 */
[----:B0-----:R-:W-:Y:S01]  /*2460*/  @P0 FMUL.FTZ R11, R6, R9 ;  /* 0x00000009060b0220 */ /* 0x001fe20000410000 */
[----:B------:R-:W-:-:S03]  /*2470*/  @P0 FMUL.FTZ R9, R9, 0.5 ;  /* 0x3f00000009090820 */ /* 0x000fc60000410000 */
[----:B------:R-:W-:-:S04]  /*2480*/  @P0 FADD.FTZ R4, -R11, -RZ ;  /* 0x800000ff0b040221 */ /* 0x000fc80000010100 */
[----:B------:R-:W-:Y:S01]  /*2490*/  @P0 FFMA R8, R11, R4, R6 ;  /* 0x000000040b080223 */ /* 0x000fe20000000006 */
[----:B------:R-:W-:-:S03]  /*24a0*/  @!P0 MOV R4, R0 ;  /* 0x0000000000048202 */ /* 0x000fc60000000f00 */
[----:B------:R-:W-:-:S04]  /*24b0*/  @P0 FFMA R8, R8, R9, R11 ;  /* 0x0000000908080223 */ /* 0x000fc8000000000b */
[----:B------:R-:W-:-:S07]  /*24c0*/  @P0 FMUL.FTZ R4, R8, 2.3283064365386962891e-10 ;  /* 0x2f80000008040820 */ /* 0x000fce0000410000 */
.L_x_26:
[----:B------:R-:W-:Y:S02]  /*24d0*/  HFMA2 R9, -RZ, RZ, 0, 0 ;  /* 0x00000000ff097431 */ /* 0x000fe400000001ff */
[----:B------:R-:W-:-:S04]  /*24e0*/  IMAD.MOV.U32 R8, RZ, RZ, R10 ;  /* 0x000000ffff087224 */ /* 0x000fc800078e000a */
[----:B------:R-:W-:Y:S05]  /*24f0*/  RET.REL.NODEC R8 `(_Z17kernel_heavy_regsPfi) ;  /* 0xffffffd808c07950 */ /* 0x000fea0003c3ffff */
.L_x_27:
        /* <DEDUP_REMOVED lines=16> */
.L_x_38:


//--------------------- .text._Z14kernel_boundedPfi --------------------------
	.section	.text._Z14kernel_boundedPfi,"ax",@progbits
	.align	128
        .global         _Z14kernel_boundedPfi
        .type           _Z14kernel_boundedPfi,@function
        .size           _Z14kernel_boundedPfi,(.L_x_41 - _Z14kernel_boundedPfi)
        .other          _Z14kernel_boundedPfi,@"STO_CUDA_ENTRY STV_DEFAULT"
_Z14kernel_boundedPfi:
.text._Z14kernel_boundedPfi:
[----:B------:R-:W-:Y:S01]  /*0000*/  LDC R1, c[0x0][0x37c] ;  /* 0x0000df00ff017b82 */ /* 0x000fe20000000800 */
[----:B------:R-:W0:Y:S07]  /*0010*/  S2R R5, SR_TID.X ;  /* 0x0000000000057919 */ /* 0x000e2e0000002100 */
[----:B------:R-:W0:Y:S01]  /*0020*/  S2UR UR4, SR_CTAID.X ;  /* 0x00000000000479c3 */ /* 0x000e220000002500 */
[----:B------:R-:W1:Y:S07]  /*0030*/  LDCU UR6, c[0x0][0x388] ;  /* 0x00007100ff0677ac */ /* 0x000e6e0008000800 */
[----:B------:R-:W0:Y:S01]  /*0040*/  LDC R0, c[0x0][0x360] ;  /* 0x0000d800ff007b82 */ /* 0x000e220000000800 */
[----:B------:R-:W2:Y:S01]  /*0050*/  LDCU UR5, c[0x0][0x370] ;  /* 0x00006e00ff0577ac */ /* 0x000ea20008000800 */
[----:B0-----:R-:W-:-:S02]  /*0060*/  IMAD R5, R0, UR4, R5 ;  /* 0x0000000400057c24 */ /* 0x001fc4000f8e0205 */
[----:B--2---:R-:W-:-:S03]  /*0070*/  IMAD R0, R0, UR5, RZ ;  /* 0x0000000500007c24 */ /* 0x004fc6000f8e02ff */
[----:B-1----:R-:W-:-:S13]  /*0080*/  ISETP.GE.AND P0, PT, R5, UR6, PT ;  /* 0x0000000605007c0c */ /* 0x002fda000bf06270 */
[----:B------:R-:W-:Y:S05]  /*0090*/  @P0 EXIT ;  /* 0x000000000000094d */ /* 0x000fea0003800000 */
[----:B------:R-:W0:Y:S01]  /*00a0*/  I2F.U32.RP R8, R0 ;  /* 0x0000000000087306 */ /* 0x000e220000209000 */
[C---:B------:R-:W-:Y:S01]  /*00b0*/  IADD3 R4, PT, PT, R0.reuse, R5, RZ ;  /* 0x0000000500047210 */ /* 0x040fe20007ffe0ff */
[----:B------:R-:W-:Y:S01]  /*00c0*/  IMAD.MOV R9, RZ, RZ, -R0 ;  /* 0x000000ffff097224 */ /* 0x000fe200078e0a00 */
[----:B------:R-:W-:Y:S01]  /*00d0*/  ISETP.NE.U32.AND P2, PT, R0, RZ, PT ;  /* 0x000000ff0000720c */ /* 0x000fe20003f45070 */
[----:B------:R-:W1:Y:S01]  /*00e0*/  LDCU.64 UR4, c[0x0][0x358] ;  /* 0x00006b00ff0477ac */ /* 0x000e620008000a00 */
[C---:B------:R-:W-:Y:S01]  /*00f0*/  ISETP.GE.AND P0, PT, R4.reuse, UR6, PT ;  /* 0x0000000604007c0c */ /* 0x040fe2000bf06270 */
[----:B------:R-:W-:Y:S01]  /*0100*/  BSSY.RECONVERGENT B0, `(.L_x_28) ;  /* 0x0000026000007945 */ /* 0x000fe20003800200 */
[----:B------:R-:W-:Y:S02]  /*0110*/  VIMNMX R7, PT, PT, R4, UR6, !PT ;  /* 0x0000000604077c48 */ /* 0x000fe4000ffe0100 */
[----:B------:R-:W-:-:S04]  /*0120*/  SEL R6, RZ, 0x1, P0 ;  /* 0x00000001ff067807 */ /* 0x000fc80000000000 */
[----:B------:R-:W-:Y:S01]  /*0130*/  IADD3 R7, PT, PT, R7, -R4, -R6 ;  /* 0x8000000407077210 */ /* 0x000fe20007ffe806 */
[----:B0-----:R-:W0:Y:S02]  /*0140*/  MUFU.RCP R8, R8 ;  /* 0x0000000800087308 */ /* 0x001e240000001000 */
[----:B0-----:R-:W-:-:S06]  /*0150*/  IADD3 R2, PT, PT, R8, 0xffffffe, RZ ;  /* 0x0ffffffe08027810 */ /* 0x001fcc0007ffe0ff */
[----:B------:R0:W2:Y:S02]  /*0160*/  F2I.FTZ.U32.TRUNC.NTZ R3, R2 ;  /* 0x0000000200037305 */ /* 0x0000a4000021f000 */
[----:B0-----:R-:W-:Y:S02]  /*0170*/  IMAD.MOV.U32 R2, RZ, RZ, RZ ;  /* 0x000000ffff027224 */ /* 0x001fe400078e00ff */
[----:B--2---:R-:W-:-:S04]  /*0180*/  IMAD R9, R9, R3, RZ ;  /* 0x0000000309097224 */ /* 0x004fc800078e02ff */
[----:B------:R-:W-:-:S06]  /*0190*/  IMAD.HI.U32 R8, R3, R9, R2 ;  /* 0x0000000903087227 */ /* 0x000fcc00078e0002 */
[----:B------:R-:W-:-:S05]  /*01a0*/  IMAD.HI.U32 R9, R8, R7, RZ ;  /* 0x0000000708097227 */ /* 0x000fca00078e00ff */
[----:B------:R-:W-:-:S05]  /*01b0*/  IADD3 R2, PT, PT, -R9, RZ, RZ ;  /* 0x000000ff09027210 */ /* 0x000fca0007ffe1ff */
[----:B------:R-:W-:Y:S02]  /*01c0*/  IMAD R7, R0, R2, R7 ;  /* 0x0000000200077224 */ /* 0x000fe400078e0207 */
[----:B------:R-:W0:Y:S03]  /*01d0*/  LDC.64 R2, c[0x0][0x380] ;  /* 0x0000e000ff027b82 */ /* 0x000e260000000a00 */
        /* <DEDUP_REMOVED lines=10> */
[----:B01----:R-:W-:Y:S05]  /*0280*/  @!P0 BRA `(.L_x_29) ;  /* 0x0000000000348947 */ /* 0x003fea0003800000 */
[----:B------:R-:W0:Y:S01]  /*0290*/  LDC.64 R8, c[0x0][0x380] ;  /* 0x0000e000ff087b82 */ /* 0x000e220000000a00 */
[----:B------:R-:W-:-:S05]  /*02a0*/  VIADD R4, R4, 0x1 ;  /* 0x0000000104047836 */ /* 0x000fca0000000000 */
[----:B------:R-:W-:-:S04]  /*02b0*/  LOP3.LUT R4, R4, 0x3, RZ, 0xc0, !PT ;  /* 0x0000000304047812 */ /* 0x000fc800078ec0ff */
[----:B------:R-:W-:-:S07]  /*02c0*/  IADD3 R4, PT, PT, -R4, RZ, RZ ;  /* 0x000000ff04047210 */ /* 0x000fce0007ffe1ff */
.L_x_30:
[----:B01----:R-:W-:-:S05]  /*02d0*/  IMAD.WIDE R6, R5, 0x4, R8 ;  /* 0x0000000405067825 */ /* 0x003fca00078e0208 */
[----:B------:R-:W2:Y:S01]  /*02e0*/  LDG.E R10, desc[UR4][R6.64] ;  /* 0x00000004060a7981 */ /* 0x000ea2000c1e1900 */
[----:B------:R-:W-:Y:S01]  /*02f0*/  IMAD.MOV.U32 R11, RZ, RZ, 0x40000000 ;  /* 0x40000000ff0b7424 */ /* 0x000fe200078e00ff */
[----:B------:R-:W-:Y:S01]  /*0300*/  IADD3 R4, PT, PT, R4, 0x1, RZ ;  /* 0x0000000104047810 */ /* 0x000fe20007ffe0ff */
[----:B------:R-:W-:-:S03]  /*0310*/  IMAD.IADD R5, R0, 0x1, R5 ;  /* 0x0000000100057824 */ /* 0x000fc600078e0205 */
[----:B------:R-:W-:Y:S01]  /*0320*/  ISETP.NE.AND P0, PT, R4, RZ, PT ;  /* 0x000000ff0400720c */ /* 0x000fe20003f05270 */
[----:B--2---:R-:W-:-:S05]  /*0330*/  FFMA R11, R10, R11, 1 ;  /* 0x3f8000000a0b7423 */ /* 0x004fca000000000b */
[----:B------:R1:W-:Y:S07]  /*0340*/  STG.E desc[UR4][R6.64], R11 ;  /* 0x0000000b06007986 */ /* 0x0003ee000c101904 */
[----:B------:R-:W-:Y:S05]  /*0350*/  @P0 BRA `(.L_x_30) ;  /* 0xfffffffc00dc0947 */ /* 0x000fea000383ffff */
.L_x_29:
[----:B------:R-:W-:Y:S05]  /*0360*/  BSYNC.RECONVERGENT B0 ;  /* 0x0000000000007941 */ /* 0x000fea0003800200 */
.L_x_28:
[----:B------:R-:W-:Y:S05]  /*0370*/  @!P1 EXIT ;  /* 0x000000000000994d */ /* 0x000fea0003800000 */
.L_x_31:
[----:B0-----:R-:W-:-:S05]  /*0380*/  IMAD.WIDE R12, R5, 0x4, R2 ;  /* 0x00000004050c7825 */ /* 0x001fca00078e0202 */
[----:B------:R-:W2:Y:S01]  /*0390*/  LDG.E R4, desc[UR4][R12.64] ;  /* 0x000000040c047981 */ /* 0x000ea2000c1e1900 */
[----:B------:R-:W-:Y:S02]  /*03a0*/  HFMA2 R21, -RZ, RZ, 2, 0 ;  /* 0x40000000ff157431 */ /* 0x000fe400000001ff */
[----:B-1----:R-:W-:-:S04]  /*03b0*/  IMAD.WIDE R6, R0, 0x4, R12 ;  /* 0x0000000400067825 */ /* 0x002fc800078e020c */
[----:B--2---:R-:W-:-:S05]  /*03c0*/  FFMA R15, R4, R21, 1 ;  /* 0x3f800000040f7423 */ /* 0x004fca0000000015 */
[----:B------:R0:W-:Y:S04]  /*03d0*/  STG.E desc[UR4][R12.64], R15 ;  /* 0x0000000f0c007986 */ /* 0x0001e8000c101904 */
[----:B------:R-:W2:Y:S01]  /*03e0*/  LDG.E R4, desc[UR4][R6.64] ;  /* 0x0000000406047981 */ /* 0x000ea2000c1e1900 */
[----:B------:R-:W-:-:S04]  /*03f0*/  IMAD.WIDE R8, R0, 0x4, R6 ;  /* 0x0000000400087825 */ /* 0x000fc800078e0206 */
[----:B--2---:R-:W-:-:S05]  /*0400*/  FFMA R17, R4, R21, 1 ;  /* 0x3f80000004117423 */ /* 0x004fca0000000015 */
[----:B------:R0:W-:Y:S04]  /*0410*/  STG.E desc[UR4][R6.64], R17 ;  /* 0x0000001106007986 */ /* 0x0001e8000c101904 */
[----:B------:R-:W2:Y:S01]  /*0420*/  LDG.E R4, desc[UR4][R8.64] ;  /* 0x0000000408047981 */ /* 0x000ea2000c1e1900 */
[----:B------:R-:W-:-:S04]  /*0430*/  IMAD.WIDE R10, R0, 0x4, R8 ;  /* 0x00000004000a7825 */ /* 0x000fc800078e0208 */
[----:B--2---:R-:W-:-:S05]  /*0440*/  FFMA R19, R4, R21, 1 ;  /* 0x3f80000004137423 */ /* 0x004fca0000000015 */
[----:B------:R0:W-:Y:S04]  /*0450*/  STG.E desc[UR4][R8.64], R19 ;  /* 0x0000001308007986 */ /* 0x0001e8000c101904 */
[----:B------:R-:W2:Y:S01]  /*0460*/  LDG.E R4, desc[UR4][R10.64] ;  /* 0x000000040a047981 */ /* 0x000ea2000c1e1900 */
[----:B------:R-:W-:-:S04]  /*0470*/  LEA R5, R0, R5, 0x2 ;  /* 0x0000000500057211 */ /* 0x000fc800078e10ff */
[----:B------:R-:W-:Y:S01]  /*0480*/  ISETP.GE.AND P0, PT, R5, UR6, PT ;  /* 0x0000000605007c0c */ /* 0x000fe2000bf06270 */
[----:B--2---:R-:W-:-:S05]  /*0490*/  FFMA R21, R4, R21, 1 ;  /* 0x3f80000004157423 */ /* 0x004fca0000000015 */
[----:B------:R0:W-:Y:S07]  /*04a0*/  STG.E desc[UR4][R10.64], R21 ;  /* 0x000000150a007986 */ /* 0x0001ee000c101904 */
[----:B------:R-:W-:Y:S05]  /*04b0*/  @!P0 BRA `(.L_x_31) ;  /* 0xfffffffc00b08947 */ /* 0x000fea000383ffff */
[----:B------:R-:W-:Y:S05]  /*04c0*/  EXIT ;  /* 0x000000000000794d */ /* 0x000fea0003800000 */
.L_x_32:
        /* <DEDUP_REMOVED lines=11> */
.L_x_41:


//--------------------- .text._Z11kernel_autoPfi  --------------------------
	.section	.text._Z11kernel_autoPfi,"ax",@progbits
	.align	128
        .global         _Z11kernel_autoPfi
        .type           _Z11kernel_autoPfi,@function
        .size           _Z11kernel_autoPfi,(.L_x_42 - _Z11kernel_autoPfi)
        .other          _Z11kernel_autoPfi,@"STO_CUDA_ENTRY STV_DEFAULT"
_Z11kernel_autoPfi:
.text._Z11kernel_autoPfi:
        /* <DEDUP_REMOVED lines=45> */
.L_x_35:
        /* <DEDUP_REMOVED lines=9> */
.L_x_34:
[----:B------:R-:W-:Y:S05]  /*0360*/  BSYNC.RECONVERGENT B0 ;  /* 0x0000000000007941 */ /* 0x000fea0003800200 */
.L_x_33:
[----:B------:R-:W-:Y:S05]  /*0370*/  @!P1 EXIT ;  /* 0x000000000000994d */ /* 0x000fea0003800000 */
.L_x_36:
        /* <DEDUP_REMOVED lines=21> */
.L_x_37:
        /* <DEDUP_REMOVED lines=11> */
.L_x_42:


//--------------------- .nv.global.init           --------------------------
	.section	.nv.global.init,"aw",@progbits
	.align	4
.nv.global.init:
	.type		__cudart_i2opi_f,@object
	.size		__cudart_i2opi_f,(.L_0 - __cudart_i2opi_f)
__cudart_i2opi_f:
        /*0000*/ 	.byte	0x41, 0x90, 0x43, 0x3c, 0x99, 0x95, 0x62, 0xdb, 0xc0, 0xdd, 0x34, 0xf5, 0xd1, 0x57, 0x27, 0xfc
        /*0010*/ 	.byte	0x29, 0x15, 0x44, 0x4e, 0x6e, 0x83, 0xf9, 0xa2
.L_0:


//--------------------- .nv.shared._Z11kernel_smemPfi --------------------------
	.section	.nv.shared._Z11kernel_smemPfi,"aw",@nobits
	.sectionflags	@""
	.align	16
	.zero		1024


//--------------------- .nv.shared.reserved.0     --------------------------
	.section	.nv.shared.reserved.0,"aw",@nobits
	.weak		__nv_reservedSMEM_offset_0_alias
	.size		__nv_reservedSMEM_offset_0_alias, 0, 64
	.other		__nv_reservedSMEM_offset_0_alias,@"STO_CUDA_RESERVED_SHARED STV_DEFAULT"
__nv_reservedSMEM_offset_0_alias:
	.zero		0
	.zero		64


//--------------------- .nv.shared._Z17kernel_heavy_regsPfi --------------------------
	.section	.nv.shared._Z17kernel_heavy_regsPfi,"aw",@nobits
	.sectionflags	@""
	.align	16
	.zero		1024


//--------------------- .nv.shared._Z14kernel_boundedPfi --------------------------
	.section	.nv.shared._Z14kernel_boundedPfi,"aw",@nobits
	.sectionflags	@""
	.align	16
	.zero		1024


//--------------------- .nv.shared._Z11kernel_autoPfi --------------------------
	.section	.nv.shared._Z11kernel_autoPfi,"aw",@nobits
	.sectionflags	@""
	.align	16
	.zero		1024


//--------------------- .nv.constant0._Z11kernel_smemPfi --------------------------
	.section	.nv.constant0._Z11kernel_smemPfi,"a",@progbits
	.sectionflags	@""
	.align	4
.nv.constant0._Z11kernel_smemPfi:
	.zero		908


//--------------------- .nv.constant0._Z17kernel_heavy_regsPfi --------------------------
	.section	.nv.constant0._Z17kernel_heavy_regsPfi,"a",@progbits
	.sectionflags	@""
	.align	4
.nv.constant0._Z17kernel_heavy_regsPfi:
	.zero		908


//--------------------- .nv.constant0._Z14kernel_boundedPfi --------------------------
	.section	.nv.constant0._Z14kernel_boundedPfi,"a",@progbits
	.sectionflags	@""
	.align	4
.nv.constant0._Z14kernel_boundedPfi:
	.zero		908


//--------------------- .nv.constant0._Z11kernel_autoPfi --------------------------
	.section	.nv.constant0._Z11kernel_autoPfi,"a",@progbits
	.sectionflags	@""
	.align	4
.nv.constant0._Z11kernel_autoPfi:
	.zero		908


//--------------------- SYMBOLS --------------------------

	.type		.nv.reservedSmem.offset0,@object
	.size		.nv.reservedSmem.offset0,0x4
	.type		.nv.reservedSmem.cap,@object
	.size		.nv.reservedSmem.cap,0x4
